// auto-generated by cutlass_sweep.gemm — config: {"arch": "sm_100", "cluster_m": 1, "cluster_n": 1, "dtype": "e5m2", "stages": 4, "tile_k": 128, "tile_m": 64, "tile_n": 64}
#include "cutlass/cutlass.h"
#include "cutlass/gemm/collective/collective_builder.hpp"
#include "cutlass/gemm/device/gemm_universal_adapter.h"
#include "cutlass/gemm/kernel/gemm_universal.hpp"
#include "cutlass/epilogue/collective/collective_builder.hpp"

using ElemA = cutlass::float_e5m2_t;
using ElemB = cutlass::float_e5m2_t;
using ElemCD = cutlass::float_e5m2_t;
using Acc  = float;
using TileShape    = cute::Shape<cute::_64, cute::_64, cute::_128>;
using ClusterShape = cute::Shape<cute::_1, cute::_1, cute::_1>;

using CollectiveEpilogue = typename cutlass::epilogue::collective::CollectiveBuilder<
    cutlass::arch::Sm100, cutlass::arch::OpClassTensorOp,
    TileShape, ClusterShape,
    cutlass::epilogue::collective::EpilogueTileAuto,
    Acc, Acc,
    ElemCD, cutlass::layout::RowMajor, 128 / cutlass::sizeof_bits<ElemCD>::value,
    ElemCD, cutlass::layout::RowMajor, 128 / cutlass::sizeof_bits<ElemCD>::value,
    cutlass::epilogue::collective::EpilogueScheduleAuto
  >::CollectiveOp;

using CollectiveMainloop = typename cutlass::gemm::collective::CollectiveBuilder<
    cutlass::arch::Sm100, cutlass::arch::OpClassTensorOp,
    ElemA, cutlass::layout::RowMajor, 128 / cutlass::sizeof_bits<ElemA>::value,
    ElemB, cutlass::layout::ColumnMajor, 128 / cutlass::sizeof_bits<ElemB>::value,
    Acc,
    TileShape, ClusterShape,
    cutlass::gemm::collective::StageCount<4>,
    cutlass::gemm::collective::KernelScheduleAuto
  >::CollectiveOp;

using GemmKernel = cutlass::gemm::kernel::GemmUniversal<
    cute::Shape<int,int,int,int>,
    CollectiveMainloop,
    CollectiveEpilogue
>;
using Gemm = cutlass::gemm::device::GemmUniversalAdapter<GemmKernel>;

// Force the device kernel symbol into the cubin without needing a host main.
auto* _anchor = &cutlass::device_kernel<GemmKernel>;


// ===== COMPILED SASS (sm_100a) =====

	.target	sm_100a

	.elftype	@"ET_EXEC"


//--------------------- .note.nv.tkinfo           --------------------------
	.section	.note.nv.tkinfo,"",@"SHT_NOTE"
	.sectionflags	@"SHF_NOTE_NV_TKINFO"
	.tkinfo
        /*0018*/ 	.word	0x00000002
        /*0030*/ 	.string	""
        /*0030*/ 	.string	"ptxas"
        /*0030*/ 	.string	"Cuda compilation tools, release 13.0, V13.0.88"
        /*0030*/ 	.string	"Build cuda_13.0.r13.0/compiler.36424714_0"
        /*0030*/ 	.string	"-arch sm_100a -m 64 "



//--------------------- .note.nv.cuinfo           --------------------------
	.section	.note.nv.cuinfo,"",@"SHT_NOTE"
	.sectionflags	@"SHF_NOTE_NV_CUINFO"
        /*0018*/ 	.short	0x0002
        /*001a*/ 	.short	0x0064
        /*001c*/ 	.short	0x0082
	.zero		2


//--------------------- .nv.info                  --------------------------
	.section	.nv.info,"",@"SHT_CUDA_INFO"
	.align	4


	//----- nvinfo : EIATTR_REGCOUNT
	.align		4
        /*0000*/ 	.byte	0x04, 0x2f
        /*0002*/ 	.short	(.L_19 - .L_18)
	.align		4
.L_18:
        /*0004*/ 	.word	index@(_ZN7cutlass13device_kernelINS_4gemm6kernel13GemmUniversalIN4cute5tupleIJiiiiEEENS1_10collective13CollectiveMmaINS1_35MainloopSm100TmaUmmaWarpSpecializedILi4ELi2ELi4ENS5_IJNS4_1CILi1EEESB_SB_EEEEENS5_IJNSA_ILi64EEESE_NSA_ILi128EEEEEENS_12float_e5m2_tENS5_IJlSB_lEEESH_SI_NS4_8TiledMMAINS4_8MMA_AtomIJNS4_10MMA_TraitsINS4_19SM100_MMA_F8F6F4_SSEJSH_SH_fSE_SE_NS4_17integral_constantINS4_4UMMA5MajorELSP_0EEESQ_NSN_INSO_7ScaleInELSR_0EEESS_EEEEEENS4_6LayoutISC_NS5_IJNSA_ILi0EEESW_SW_EEEEENS5_IJNS4_10UnderscoreESZ_SZ_EEEEENS4_13SM90_TMA_LOADENS4_14ComposedLayoutINS4_7SwizzleILi3ELi4ELi3EEENS4_18smem_ptr_flag_bitsILi8EEENSV_INS5_IJNSA_ILi8EEESF_EEENS5_IJSF_SB_EEEEEEEvNS4_8identityES12_S1C_vS1D_EENS_8epilogue10collective18CollectiveEpilogueINS1F_23Sm100TmaWarpSpecializedILi1ELi1ELi32ELb0ELb0EEEJSG_NS5_IJNSV_ISE_SB_EES1K_EEESH_SI_SH_SI_NS1F_6fusion15FusionCallbacksIS1J_NS1M_17LinearCombinationISH_fSH_fLNS_15FloatRoundStyleE2EEESG_S1L_JEEENS4_5SM1004TMEM4LOAD26SM100_TMEM_LOAD_16dp32b32xES12_NS13_INS14_ILi2ELi4ELi3EEES17_NSV_INS5_IJS18_SE_EEENS5_IJSE_SB_EEEEEEENS4_39AutoVectorizingCopyWithAssumedAlignmentILi128EEENS4_14SM90_TMA_STOREES20_S22_S22_EEEvvEEEEvNT_6ParamsE)
        /*0008*/ 	.word	0x00000078


	//----- nvinfo : EIATTR_FRAME_SIZE
	.align		4
.L_19:
        /*000c*/ 	.byte	0x04, 0x11
        /*000e*/ 	.short	(.L_21 - .L_20)
	.align		4
.L_20:
        /*0010*/ 	.word	index@($__internal_2_$__cuda_sm10x_tcgen05_guardrail_trap_unallocated_columns_being_dealloced)
        /*0014*/ 	.word	0x00000000


	//----- nvinfo : EIATTR_FRAME_SIZE
	.align		4
.L_21:
        /*0018*/ 	.byte	0x04, 0x11
        /*001a*/ 	.short	(.L_23 - .L_22)
	.align		4
.L_22:
        /*001c*/ 	.word	index@($__internal_1_$__cuda_sm10x_tcgen05_guardrail_trap_phase_invalid_during_alloc)
        /*0020*/ 	.word	0x00000000


	//----- nvinfo : EIATTR_FRAME_SIZE
	.align		4
.L_23:
        /*0024*/ 	.byte	0x04, 0x11
        /*0026*/ 	.short	(.L_25 - .L_24)
	.align		4
.L_24:
        /*0028*/ 	.word	index@($__internal_0_$__cuda_sm10x_tcgen05_guardrail_trap_col_being_dealloced_not_returned_by_alloc)
        /*002c*/ 	.word	0x00000000


	//----- nvinfo : EIATTR_FRAME_SIZE
	.align		4
.L_25:
        /*0030*/ 	.byte	0x04, 0x11
        /*0032*/ 	.short	(.L_27 - .L_26)
	.align		4
.L_26:
        /*0034*/ 	.word	index@(_ZN7cutlass13device_kernelINS_4gemm6kernel13GemmUniversalIN4cute5tupleIJiiiiEEENS1_10collective13CollectiveMmaINS1_35MainloopSm100TmaUmmaWarpSpecializedILi4ELi2ELi4ENS5_IJNS4_1CILi1EEESB_SB_EEEEENS5_IJNSA_ILi64EEESE_NSA_ILi128EEEEEENS_12float_e5m2_tENS5_IJlSB_lEEESH_SI_NS4_8TiledMMAINS4_8MMA_AtomIJNS4_10MMA_TraitsINS4_19SM100_MMA_F8F6F4_SSEJSH_SH_fSE_SE_NS4_17integral_constantINS4_4UMMA5MajorELSP_0EEESQ_NSN_INSO_7ScaleInELSR_0EEESS_EEEEEENS4_6LayoutISC_NS5_IJNSA_ILi0EEESW_SW_EEEEENS5_IJNS4_10UnderscoreESZ_SZ_EEEEENS4_13SM90_TMA_LOADENS4_14ComposedLayoutINS4_7SwizzleILi3ELi4ELi3EEENS4_18smem_ptr_flag_bitsILi8EEENSV_INS5_IJNSA_ILi8EEESF_EEENS5_IJSF_SB_EEEEEEEvNS4_8identityES12_S1C_vS1D_EENS_8epilogue10collective18CollectiveEpilogueINS1F_23Sm100TmaWarpSpecializedILi1ELi1ELi32ELb0ELb0EEEJSG_NS5_IJNSV_ISE_SB_EES1K_EEESH_SI_SH_SI_NS1F_6fusion15FusionCallbacksIS1J_NS1M_17LinearCombinationISH_fSH_fLNS_15FloatRoundStyleE2EEESG_S1L_JEEENS4_5SM1004TMEM4LOAD26SM100_TMEM_LOAD_16dp32b32xES12_NS13_INS14_ILi2ELi4ELi3EEES17_NSV_INS5_IJS18_SE_EEENS5_IJSE_SB_EEEEEEENS4_39AutoVectorizingCopyWithAssumedAlignmentILi128EEENS4_14SM90_TMA_STOREES20_S22_S22_EEEvvEEEEvNT_6ParamsE)
        /*0038*/ 	.word	0x00000000


	//----- nvinfo : EIATTR_MIN_STACK_SIZE
	.align		4
.L_27:
        /*003c*/ 	.byte	0x04, 0x12
        /*003e*/ 	.short	(.L_29 - .L_28)
	.align		4
.L_28:
        /*0040*/ 	.word	index@(_ZN7cutlass13device_kernelINS_4gemm6kernel13GemmUniversalIN4cute5tupleIJiiiiEEENS1_10collective13CollectiveMmaINS1_35MainloopSm100TmaUmmaWarpSpecializedILi4ELi2ELi4ENS5_IJNS4_1CILi1EEESB_SB_EEEEENS5_IJNSA_ILi64EEESE_NSA_ILi128EEEEEENS_12float_e5m2_tENS5_IJlSB_lEEESH_SI_NS4_8TiledMMAINS4_8MMA_AtomIJNS4_10MMA_TraitsINS4_19SM100_MMA_F8F6F4_SSEJSH_SH_fSE_SE_NS4_17integral_constantINS4_4UMMA5MajorELSP_0EEESQ_NSN_INSO_7ScaleInELSR_0EEESS_EEEEEENS4_6LayoutISC_NS5_IJNSA_ILi0EEESW_SW_EEEEENS5_IJNS4_10UnderscoreESZ_SZ_EEEEENS4_13SM90_TMA_LOADENS4_14ComposedLayoutINS4_7SwizzleILi3ELi4ELi3EEENS4_18smem_ptr_flag_bitsILi8EEENSV_INS5_IJNSA_ILi8EEESF_EEENS5_IJSF_SB_EEEEEEEvNS4_8identityES12_S1C_vS1D_EENS_8epilogue10collective18CollectiveEpilogueINS1F_23Sm100TmaWarpSpecializedILi1ELi1ELi32ELb0ELb0EEEJSG_NS5_IJNSV_ISE_SB_EES1K_EEESH_SI_SH_SI_NS1F_6fusion15FusionCallbacksIS1J_NS1M_17LinearCombinationISH_fSH_fLNS_15FloatRoundStyleE2EEESG_S1L_JEEENS4_5SM1004TMEM4LOAD26SM100_TMEM_LOAD_16dp32b32xES12_NS13_INS14_ILi2ELi4ELi3EEES17_NSV_INS5_IJS18_SE_EEENS5_IJSE_SB_EEEEEEENS4_39AutoVectorizingCopyWithAssumedAlignmentILi128EEENS4_14SM90_TMA_STOREES20_S22_S22_EEEvvEEEEvNT_6ParamsE)
        /*0044*/ 	.word	0x00000000
.L_29:


//--------------------- .nv.compat                --------------------------
	.section	.nv.compat,"",@"SHT_CUDA_COMPAT_INFO"
	.align	4
        /*0000*/ 	.byte	0x02, 0x09, 0x01, 0x00, 0x02, 0x02, 0x02, 0x00, 0x02, 0x05, 0x05, 0x00, 0x03, 0x07, 0x01, 0x01
        /*0010*/ 	.byte	0x02, 0x03, 0x01, 0x00, 0x02, 0x06, 0x01, 0x00, 0x04, 0x0b, 0x08, 0x00, 0x09, 0x00, 0x00, 0x00
        /*0020*/ 	.byte	0x00, 0x00, 0x00, 0x00


//--------------------- .nv.info._ZN7cutlass13device_kernelINS_4gemm6kernel13GemmUniversalIN4cute5tupleIJiiiiEEENS1_10collective13CollectiveMmaINS1_35MainloopSm100TmaUmmaWarpSpecializedILi4ELi2ELi4ENS5_IJNS4_1CILi1EEESB_SB_EEEEENS5_IJNSA_ILi64EEESE_NSA_ILi128EEEEEENS_12float_e5m2_tENS5_IJlSB_lEEESH_SI_NS4_8TiledMMAINS4_8MMA_AtomIJNS4_10MMA_TraitsINS4_19SM100_MMA_F8F6F4_SSEJSH_SH_fSE_SE_NS4_17integral_constantINS4_4UMMA5MajorELSP_0EEESQ_NSN_INSO_7ScaleInELSR_0EEESS_EEEEEENS4_6LayoutISC_NS5_IJNSA_ILi0EEESW_SW_EEEEENS5_IJNS4_10UnderscoreESZ_SZ_EEEEENS4_13SM90_TMA_LOADENS4_14ComposedLayoutINS4_7SwizzleILi3ELi4ELi3EEENS4_18smem_ptr_flag_bitsILi8EEENSV_INS5_IJNSA_ILi8EEESF_EEENS5_IJSF_SB_EEEEEEEvNS4_8identityES12_S1C_vS1D_EENS_8epilogue10collective18CollectiveEpilogueINS1F_23Sm100TmaWarpSpecializedILi1ELi1ELi32ELb0ELb0EEEJSG_NS5_IJNSV_ISE_SB_EES1K_EEESH_SI_SH_SI_NS1F_6fusion15FusionCallbacksIS1J_NS1M_17LinearCombinationISH_fSH_fLNS_15FloatRoundStyleE2EEESG_S1L_JEEENS4_5SM1004TMEM4LOAD26SM100_TMEM_LOAD_16dp32b32xES12_NS13_INS14_ILi2ELi4ELi3EEES17_NSV_INS5_IJS18_SE_EEENS5_IJSE_SB_EEEEEEENS4_39AutoVectorizingCopyWithAssumedAlignmentILi128EEENS4_14SM90_TMA_STOREES20_S22_S22_EEEvvEEEEvNT_6ParamsE --------------------------
	.section	.nv.info._ZN7cutlass13device_kernelINS_4gemm6kernel13GemmUniversalIN4cute5tupleIJiiiiEEENS1_10collective13CollectiveMmaINS1_35MainloopSm100TmaUmmaWarpSpecializedILi4ELi2ELi4ENS5_IJNS4_1CILi1EEESB_SB_EEEEENS5_IJNSA_ILi64EEESE_NSA_ILi128EEEEEENS_12float_e5m2_tENS5_IJlSB_lEEESH_SI_NS4_8TiledMMAINS4_8MMA_AtomIJNS4_10MMA_TraitsINS4_19SM100_MMA_F8F6F4_SSEJSH_SH_fSE_SE_NS4_17integral_constantINS4_4UMMA5MajorELSP_0EEESQ_NSN_INSO_7ScaleInELSR_0EEESS_EEEEEENS4_6LayoutISC_NS5_IJNSA_ILi0EEESW_SW_EEEEENS5_IJNS4_10UnderscoreESZ_SZ_EEEEENS4_13SM90_TMA_LOADENS4_14ComposedLayoutINS4_7SwizzleILi3ELi4ELi3EEENS4_18smem_ptr_flag_bitsILi8EEENSV_INS5_IJNSA_ILi8EEESF_EEENS5_IJSF_SB_EEEEEEEvNS4_8identityES12_S1C_vS1D_EENS_8epilogue10collective18CollectiveEpilogueINS1F_23Sm100TmaWarpSpecializedILi1ELi1ELi32ELb0ELb0EEEJSG_NS5_IJNSV_ISE_SB_EES1K_EEESH_SI_SH_SI_NS1F_6fusion15FusionCallbacksIS1J_NS1M_17LinearCombinationISH_fSH_fLNS_15FloatRoundStyleE2EEESG_S1L_JEEENS4_5SM1004TMEM4LOAD26SM100_TMEM_LOAD_16dp32b32xES12_NS13_INS14_ILi2ELi4ELi3EEES17_NSV_INS5_IJS18_SE_EEENS5_IJSE_SB_EEEEEEENS4_39AutoVectorizingCopyWithAssumedAlignmentILi128EEENS4_14SM90_TMA_STOREES20_S22_S22_EEEvvEEEEvNT_6ParamsE,"",@"SHT_CUDA_INFO"
	.sectionflags	@""
	.align	4


	//----- nvinfo : EIATTR_CUDA_API_VERSION
	.align		4
        /*0000*/ 	.byte	0x04, 0x37
        /*0002*/ 	.short	(.L_31 - .L_30)
.L_30:
        /*0004*/ 	.word	0x00000082


	//----- nvinfo : EIATTR_KPARAM_INFO
	.align		4
.L_31:
        /*0008*/ 	.byte	0x04, 0x17
        /*000a*/ 	.short	(.L_33 - .L_32)
.L_32:
        /*000c*/ 	.word	0x00000000
        /*0010*/ 	.short	0x0000
        /*0012*/ 	.short	0x0000
        /*0014*/ 	.byte	0x00, 0xf0, 0x01, 0x20


	//----- nvinfo : EIATTR_AT_ENTRY_FRAGMENTS
	.align		4
.L_33:
        /*0018*/ 	.byte	0x04, 0x4f
        /*001a*/ 	.short	(.L_35 - .L_34)


	//   ....[0]....
.L_34:
        /*001c*/ 	.word	0x00000006


	//----- nvinfo : EIATTR_RESERVED_SMEM_USED
	.align		4
.L_35:
        /*0020*/ 	.byte	0x01, 0x41
	.zero		2


	//----- nvinfo : EIATTR_SPARSE_MMA_MASK
	.align		4
        /*0024*/ 	.byte	0x03, 0x50
        /*0026*/ 	.short	0x0000


	//----- nvinfo : EIATTR_TCGEN05_1CTA_USED
	.align		4
        /*0028*/ 	.byte	0x01, 0x51
	.zero		2


	//----- nvinfo : EIATTR_MAXREG_COUNT
	.align		4
        /*002c*/ 	.byte	0x03, 0x1b
        /*002e*/ 	.short	0x00ff


	//----- nvinfo : EIATTR_NUM_BARRIERS
	.align		4
        /*0030*/ 	.byte	0x02, 0x4c
        /*0032*/ 	.byte	0x07
	.zero		1


	//----- nvinfo : EIATTR_EXTERNS
	.align		4
        /*0034*/ 	.byte	0x04, 0x0f
        /*0036*/ 	.short	(.L_37 - .L_36)


	//   ....[0]....
	.align		4
.L_36:
        /*0038*/ 	.word	index@(__assertfail)


	//----- nvinfo : EIATTR_MERCURY_ISA_VERSION
	.align		4
.L_37:
        /*003c*/ 	.byte	0x03, 0x5f
        /*003e*/ 	.short	0x0101


	//----- nvinfo : EIATTR_INT_WARP_WIDE_INSTR_OFFSETS
	.align		4
        /*0040*/ 	.byte	0x04, 0x31
        /*0042*/ 	.short	(.L_39 - .L_38)


	//   ....[0]....
.L_38:
        /*0044*/ 	.word	0x00001d60


	//   ....[1]....
        /*0048*/ 	.word	0x00003810


	//   ....[2]....
        /*004c*/ 	.word	0x00003830


	//   ....[3]....
        /*0050*/ 	.word	0x00003860


	//   ....[4]....
        /*0054*/ 	.word	0x00004270


	//   ....[5]....
        /*0058*/ 	.word	0x00004360


	//----- nvinfo : EIATTR_COOP_GROUP_MASK_REGIDS
	.align		4
.L_39:
        /*005c*/ 	.byte	0x04, 0x29
        /*005e*/ 	.short	(.L_41 - .L_40)


	//   ....[0]....
.L_40:
        /*0060*/ 	.word	0xffffffff


	//   ....[1]....
        /*0064*/ 	.word	0xffffffff


	//   ....[2]....
        /*0068*/ 	.word	0xffffffff


	//   ....[3]....
        /*006c*/ 	.word	0xffffffff


	//   ....[4]....
        /*0070*/ 	.word	0xffffffff


	//   ....[5]....
        /*0074*/ 	.word	0xffffffff


	//   ....[6]....
        /*0078*/ 	.word	0xffffffff


	//   ....[7]....
        /*007c*/ 	.word	0xffffffff


	//   ....[8]....
        /*0080*/ 	.word	0xffffffff


	//   ....[9]....
        /*0084*/ 	.word	0xffffffff


	//   ....[10]....
        /*0088*/ 	.word	0xffffffff


	//   ....[11]....
        /*008c*/ 	.word	0xffffffff


	//   ....[12]....
        /*0090*/ 	.word	0xffffffff


	//----- nvinfo : EIATTR_COOP_GROUP_INSTR_OFFSETS
	.align		4
.L_41:
        /*0094*/ 	.byte	0x04, 0x28
        /*0096*/ 	.short	(.L_43 - .L_42)


	//   ....[0]....
.L_42:
        /*0098*/ 	.word	0x00000090


	//   ....[1]....
        /*009c*/ 	.word	0x000004d0


	//   ....[2]....
        /*00a0*/ 	.word	0x00000640


	//   ....[3]....
        /*00a4*/ 	.word	0x00000780


	//   ....[4]....
        /*00a8*/ 	.word	0x00000880


	//   ....[5]....
        /*00ac*/ 	.word	0x000009f0


	//   ....[6]....
        /*00b0*/ 	.word	0x00000b90


	//   ....[7]....
        /*00b4*/ 	.word	0x00001c40


	//   ....[8]....
        /*00b8*/ 	.word	0x00002a20


	//   ....[9]....
        /*00bc*/ 	.word	0x00002c30


	//   ....[10]....
        /*00c0*/ 	.word	0x00002c60


	//   ....[11]....
        /*00c4*/ 	.word	0x000036f0


	//   ....[12]....
        /*00c8*/ 	.word	0x00003920


	//----- nvinfo : EIATTR_VRC_CTA_INIT_COUNT
	.align		4
.L_43:
        /*00cc*/ 	.byte	0x02, 0x4a
        /*00ce*/ 	.byte	0x80
	.zero		1


	//----- nvinfo : EIATTR_SYSCALL_OFFSETS
	.align		4
        /*00d0*/ 	.byte	0x04, 0x46
        /*00d2*/ 	.short	(.L_45 - .L_44)


	//   ....[0]....
.L_44:
        /*00d4*/ 	.word	0x00004d80


	//   ....[1]....
        /*00d8*/ 	.word	0x00004ec0


	//   ....[2]....
        /*00dc*/ 	.word	0x00005620


	//----- nvinfo : EIATTR_MBARRIER_INSTR_OFFSETS
	.align		4
.L_45:
        /*00e0*/ 	.byte	0x04, 0x39
        /*00e2*/ 	.short	(.L_47 - .L_46)


	//   ....[0]....
.L_46:
        /*00e4*/ 	.word	0x000005b0
        /*00e8*/ 	.word	0x000000ff
        /*00ec*/ 	.word	0x00000000
        /*00f0*/ 	.short	0x0100
        /*00f2*/ 	.byte	0x05
	.zero		1


	//   ....[1]....
        /*00f4*/ 	.word	0x000005c0
        /*00f8*/ 	.word	0x000000ff
        /*00fc*/ 	.word	0x00000020
        /*0100*/ 	.short	0x0100
        /*0102*/ 	.byte	0x05
	.zero		1


	//   ....[2]....
        /*0104*/ 	.word	0x000005d0
        /*0108*/ 	.word	0x000000ff
        /*010c*/ 	.word	0x00000008
        /*0110*/ 	.short	0x0100
        /*0112*/ 	.byte	0x05
	.zero		1


	//   ....[3]....
        /*0114*/ 	.word	0x000005e0
        /*0118*/ 	.word	0x000000ff
        /*011c*/ 	.word	0x00000028
        /*0120*/ 	.short	0x0100
        /*0122*/ 	.byte	0x05
	.zero		1


	//   ....[4]....
        /*0124*/ 	.word	0x000005f0
        /*0128*/ 	.word	0x000000ff
        /*012c*/ 	.word	0x00000010
        /*0130*/ 	.short	0x0100
        /*0132*/ 	.byte	0x05
	.zero		1


	//   ....[5]....
        /*0134*/ 	.word	0x00000600
        /*0138*/ 	.word	0x000000ff
        /*013c*/ 	.word	0x00000030
        /*0140*/ 	.short	0x0100
        /*0142*/ 	.byte	0x05
	.zero		1


	//   ....[6]....
        /*0144*/ 	.word	0x00000610
        /*0148*/ 	.word	0x000000ff
        /*014c*/ 	.word	0x00000018
        /*0150*/ 	.short	0x0100
        /*0152*/ 	.byte	0x05
	.zero		1


	//   ....[7]....
        /*0154*/ 	.word	0x00000620
        /*0158*/ 	.word	0x000000ff
        /*015c*/ 	.word	0x00000038
        /*0160*/ 	.short	0x0100
        /*0162*/ 	.byte	0x05
	.zero		1


	//   ....[8]....
        /*0164*/ 	.word	0x00000750
        /*0168*/ 	.word	0x000000ff
        /*016c*/ 	.word	0x00000040
        /*0170*/ 	.short	0x0100
        /*0172*/ 	.byte	0x06
	.zero		1


	//   ....[9]....
        /*0174*/ 	.word	0x00000760
        /*0178*/ 	.word	0x000000ff
        /*017c*/ 	.word	0x00000048
        /*0180*/ 	.short	0x0100
        /*0182*/ 	.byte	0x06
	.zero		1


	//   ....[10]....
        /*0184*/ 	.word	0x00000850
        /*0188*/ 	.word	0x000000ff
        /*018c*/ 	.word	0x00000050
        /*0190*/ 	.short	0x0100
        /*0192*/ 	.byte	0x05
	.zero		1


	//   ....[11]....
        /*0194*/ 	.word	0x00000860
        /*0198*/ 	.word	0x000000ff
        /*019c*/ 	.word	0x00000058
        /*01a0*/ 	.short	0x0100
        /*01a2*/ 	.byte	0x05
	.zero		1


	//   ....[12]....
        /*01a4*/ 	.word	0x000009a0
        /*01a8*/ 	.word	0x000000ff
        /*01ac*/ 	.word	0x00000060
        /*01b0*/ 	.short	0x0100
        /*01b2*/ 	.byte	0x05
	.zero		1


	//   ....[13]....
        /*01b4*/ 	.word	0x000009b0
        /*01b8*/ 	.word	0x000000ff
        /*01bc*/ 	.word	0x00000070
        /*01c0*/ 	.short	0x0100
        /*01c2*/ 	.byte	0x05
	.zero		1


	//   ....[14]....
        /*01c4*/ 	.word	0x000009c0
        /*01c8*/ 	.word	0x000000ff
        /*01cc*/ 	.word	0x00000068
        /*01d0*/ 	.short	0x0100
        /*01d2*/ 	.byte	0x05
	.zero		1


	//   ....[15]....
        /*01d4*/ 	.word	0x000009d0
        /*01d8*/ 	.word	0x000000ff
        /*01dc*/ 	.word	0x00000078
        /*01e0*/ 	.short	0x0100
        /*01e2*/ 	.byte	0x05
	.zero		1


	//   ....[16]....
        /*01e4*/ 	.word	0x00000b00
        /*01e8*/ 	.word	0x000000ff
        /*01ec*/ 	.word	0x00000080
        /*01f0*/ 	.short	0x0100
        /*01f2*/ 	.byte	0x06
	.zero		1


	//   ....[17]....
        /*01f4*/ 	.word	0x00000b10
        /*01f8*/ 	.word	0x000000ff
        /*01fc*/ 	.word	0x000000a0
        /*0200*/ 	.short	0x0100
        /*0202*/ 	.byte	0x06
	.zero		1


	//   ....[18]....
        /*0204*/ 	.word	0x00000b20
        /*0208*/ 	.word	0x000000ff
        /*020c*/ 	.word	0x00000088
        /*0210*/ 	.short	0x0100
        /*0212*/ 	.byte	0x06
	.zero		1


	//   ....[19]....
        /*0214*/ 	.word	0x00000b30
        /*0218*/ 	.word	0x000000ff
        /*021c*/ 	.word	0x000000a8
        /*0220*/ 	.short	0x0100
        /*0222*/ 	.byte	0x06
	.zero		1


	//   ....[20]....
        /*0224*/ 	.word	0x00000b40
        /*0228*/ 	.word	0x000000ff
        /*022c*/ 	.word	0x00000090
        /*0230*/ 	.short	0x0100
        /*0232*/ 	.byte	0x06
	.zero		1


	//   ....[21]....
        /*0234*/ 	.word	0x00000b50
        /*0238*/ 	.word	0x000000ff
        /*023c*/ 	.word	0x000000b0
        /*0240*/ 	.short	0x0100
        /*0242*/ 	.byte	0x06
	.zero		1


	//   ....[22]....
        /*0244*/ 	.word	0x00000b60
        /*0248*/ 	.word	0x000000ff
        /*024c*/ 	.word	0x00000098
        /*0250*/ 	.short	0x0100
        /*0252*/ 	.byte	0x06
	.zero		1


	//   ....[23]....
        /*0254*/ 	.word	0x00000b70
        /*0258*/ 	.word	0x000000ff
        /*025c*/ 	.word	0x000000b8
        /*0260*/ 	.short	0x0100
        /*0262*/ 	.byte	0x06
	.zero		1


	//   ....[24]....
        /*0264*/ 	.word	0x00000c60
        /*0268*/ 	.word	0x000000ff
        /*026c*/ 	.word	0x000000c0
        /*0270*/ 	.short	0x0100
        /*0272*/ 	.byte	0x05
	.zero		1


	//   ....[25]....
        /*0274*/ 	.word	0x00000c70
        /*0278*/ 	.word	0x000000ff
        /*027c*/ 	.word	0x000000d0
        /*0280*/ 	.short	0x0100
        /*0282*/ 	.byte	0x05
	.zero		1


	//   ....[26]....
        /*0284*/ 	.word	0x00000c80
        /*0288*/ 	.word	0x000000ff
        /*028c*/ 	.word	0x000000c8
        /*0290*/ 	.short	0x0100
        /*0292*/ 	.byte	0x05
	.zero		1


	//   ....[27]....
        /*0294*/ 	.word	0x00000c90
        /*0298*/ 	.word	0x000000ff
        /*029c*/ 	.word	0x000000d8
        /*02a0*/ 	.short	0x0100
        /*02a2*/ 	.byte	0x05
	.zero		1


	//   ....[28]....
        /*02a4*/ 	.word	0x00001560
        /*02a8*/ 	.word	0x00000003
        /*02ac*/ 	.word	0x000000d0
        /*02b0*/ 	.short	0x010a
        /*02b2*/ 	.byte	0xff
	.zero		1


	//   ....[29]....
        /*02b4*/ 	.word	0x00001590
        /*02b8*/ 	.word	0x00000003
        /*02bc*/ 	.word	0x000000c0
        /*02c0*/ 	.short	0x0101
        /*02c2*/ 	.byte	0xff
	.zero		1


	//   ....[30]....
        /*02c4*/ 	.word	0x00001660
        /*02c8*/ 	.word	0x000000ff
        /*02cc*/ 	.word	0x00000020
        /*02d0*/ 	.short	0x010a
        /*02d2*/ 	.byte	0x08
	.zero		1


	//   ....[31]....
        /*02d4*/ 	.word	0x00001700
        /*02d8*/ 	.word	0x000000ff
        /*02dc*/ 	.word	0x00000020
        /*02e0*/ 	.short	0x010a
        /*02e2*/ 	.byte	0x21
	.zero		1


	//   ....[32]....
        /*02e4*/ 	.word	0x00001860
        /*02e8*/ 	.word	0x000000ff
        /*02ec*/ 	.word	0x00000020
        /*02f0*/ 	.short	0x010a
        /*02f2*/ 	.byte	0x08
	.zero		1


	//   ....[33]....
        /*02f4*/ 	.word	0x00001950
        /*02f8*/ 	.word	0x000000ff
        /*02fc*/ 	.word	0x00000058
        /*0300*/ 	.short	0x0101
        /*0302*/ 	.byte	0x04
	.zero		1


	//   ....[34]....
        /*0304*/ 	.word	0x00001970
        /*0308*/ 	.word	0x000000ff
        /*030c*/ 	.word	0x00000020
        /*0310*/ 	.short	0x010a
        /*0312*/ 	.byte	0x08
	.zero		1


	//   ....[35]....
        /*0314*/ 	.word	0x000019f0
        /*0318*/ 	.word	0x000000ff
        /*031c*/ 	.word	0x00000020
        /*0320*/ 	.short	0x010a
        /*0322*/ 	.byte	0x11
	.zero		1


	//   ....[36]....
        /*0324*/ 	.word	0x00001b50
        /*0328*/ 	.word	0x000000ff
        /*032c*/ 	.word	0x00000020
        /*0330*/ 	.short	0x010a
        /*0332*/ 	.byte	0x08
	.zero		1


	//   ....[37]....
        /*0334*/ 	.word	0x00001c70
        /*0338*/ 	.word	0x00000002
        /*033c*/ 	.word	0x00000060
        /*0340*/ 	.short	0x010a
        /*0342*/ 	.byte	0xff
	.zero		1


	//   ....[38]....
        /*0344*/ 	.word	0x00001d30
        /*0348*/ 	.word	0x00000002
        /*034c*/ 	.word	0x00000000
        /*0350*/ 	.short	0x0101
        /*0352*/ 	.byte	0xff
	.zero		1


	//   ....[39]....
        /*0354*/ 	.word	0x00002290
        /*0358*/ 	.word	0x000000ff
        /*035c*/ 	.word	0x00000000
        /*0360*/ 	.short	0x010a
        /*0362*/ 	.byte	0x05
	.zero		1


	//   ....[40]....
        /*0364*/ 	.word	0x00002320
        /*0368*/ 	.word	0x000000ff
        /*036c*/ 	.word	0x00000000
        /*0370*/ 	.short	0x010a
        /*0372*/ 	.byte	0x05
	.zero		1


	//   ....[41]....
        /*0374*/ 	.word	0x000023b0
        /*0378*/ 	.word	0x000000ff
        /*037c*/ 	.word	0x00000000
        /*0380*/ 	.short	0x010a
        /*0382*/ 	.byte	0x05
	.zero		1


	//   ....[42]....
        /*0384*/ 	.word	0x00002450
        /*0388*/ 	.word	0x00000000
        /*038c*/ 	.word	0x00000000
        /*0390*/ 	.short	0x010a
        /*0392*/ 	.byte	0xff
	.zero		1


	//   ....[43]....
        /*0394*/ 	.word	0x00002570
        /*0398*/ 	.word	0x00000000
        /*039c*/ 	.word	0x000000c0
        /*03a0*/ 	.short	0x010a
        /*03a2*/ 	.byte	0xff
	.zero		1


	//   ....[44]....
        /*03a4*/ 	.word	0x000025d0
        /*03a8*/ 	.word	0x00000004
        /*03ac*/ 	.word	0x00000000
        /*03b0*/ 	.short	0x0101
        /*03b2*/ 	.byte	0xff
	.zero		1


	//   ....[45]....
        /*03b4*/ 	.word	0x000025f0
        /*03b8*/ 	.word	0x000000ff
        /*03bc*/ 	.word	0x00000070
        /*03c0*/ 	.short	0x010a
        /*03c2*/ 	.byte	0x05
	.zero		1


	//   ....[46]....
        /*03c4*/ 	.word	0x00002710
        /*03c8*/ 	.word	0x00000000
        /*03cc*/ 	.word	0x00000060
        /*03d0*/ 	.short	0x010a
        /*03d2*/ 	.byte	0xff
	.zero		1


	//   ....[47]....
        /*03d4*/ 	.word	0x00002820
        /*03d8*/ 	.word	0x00000000
        /*03dc*/ 	.word	0x00000000
        /*03e0*/ 	.short	0x0101
        /*03e2*/ 	.byte	0xff
	.zero		1


	//   ....[48]....
        /*03e4*/ 	.word	0x000028b0
        /*03e8*/ 	.word	0x000000ff
        /*03ec*/ 	.word	0x00000070
        /*03f0*/ 	.short	0x0106
        /*03f2*/ 	.byte	0x05
	.zero		1


	//   ....[49]....
        /*03f4*/ 	.word	0x000028d0
        /*03f8*/ 	.word	0x000000ff
        /*03fc*/ 	.word	0x00000070
        /*0400*/ 	.short	0x010a
        /*0402*/ 	.byte	0x05
	.zero		1


	//   ....[50]....
        /*0404*/ 	.word	0x00002960
        /*0408*/ 	.word	0x000000ff
        /*040c*/ 	.word	0x00000070
        /*0410*/ 	.short	0x0106
        /*0412*/ 	.byte	0x04
	.zero		1


	//   ....[51]....
        /*0414*/ 	.word	0x000029a0
        /*0418*/ 	.word	0x00000000
        /*041c*/ 	.word	0x00000070
        /*0420*/ 	.short	0x010a
        /*0422*/ 	.byte	0xff
	.zero		1


	//   ....[52]....
        /*0424*/ 	.word	0x00002ee0
        /*0428*/ 	.word	0x00000000
        /*042c*/ 	.word	0x00000060
        /*0430*/ 	.short	0x010a
        /*0432*/ 	.byte	0xff
	.zero		1


	//   ....[53]....
        /*0434*/ 	.word	0x00002fe0
        /*0438*/ 	.word	0x00000003
        /*043c*/ 	.word	0x00000000
        /*0440*/ 	.short	0x0101
        /*0442*/ 	.byte	0xff
	.zero		1


	//   ....[54]....
        /*0444*/ 	.word	0x00002ff0
        /*0448*/ 	.word	0x000000ff
        /*044c*/ 	.word	0x00000000
        /*0450*/ 	.short	0x010a
        /*0452*/ 	.byte	0x06
	.zero		1


	//   ....[55]....
        /*0454*/ 	.word	0x00003070
        /*0458*/ 	.word	0x000000ff
        /*045c*/ 	.word	0x000000a0
        /*0460*/ 	.short	0x010a
        /*0462*/ 	.byte	0x07
	.zero		1


	//   ....[56]....
        /*0464*/ 	.word	0x00003150
        /*0468*/ 	.word	0x000000ff
        /*046c*/ 	.word	0x00000000
        /*0470*/ 	.short	0x010a
        /*0472*/ 	.byte	0x06
	.zero		1


	//   ....[57]....
        /*0474*/ 	.word	0x00003280
        /*0478*/ 	.word	0x000000ff
        /*047c*/ 	.word	0x00000000
        /*0480*/ 	.short	0x010a
        /*0482*/ 	.byte	0x1a
	.zero		1


	//   ....[58]....
        /*0484*/ 	.word	0x00003520
        /*0488*/ 	.word	0x000000ff
        /*048c*/ 	.word	0x00000000
        /*0490*/ 	.short	0x010a
        /*0492*/ 	.byte	0x06
	.zero		1


	//   ....[59]....
        /*0494*/ 	.word	0x000035b0
        /*0498*/ 	.word	0x000000ff
        /*049c*/ 	.word	0x00000000
        /*04a0*/ 	.short	0x010a
        /*04a2*/ 	.byte	0x06
	.zero		1


	//   ....[60]....
        /*04a4*/ 	.word	0x00003640
        /*04a8*/ 	.word	0x000000ff
        /*04ac*/ 	.word	0x00000000
        /*04b0*/ 	.short	0x010a
        /*04b2*/ 	.byte	0x06
	.zero		1


	//   ....[61]....
        /*04b4*/ 	.word	0x000036d0
        /*04b8*/ 	.word	0x000000ff
        /*04bc*/ 	.word	0x00000000
        /*04c0*/ 	.short	0x010a
        /*04c2*/ 	.byte	0x07
	.zero		1


	//   ....[62]....
        /*04c4*/ 	.word	0x00003b10
        /*04c8*/ 	.word	0x00000000
        /*04cc*/ 	.word	0x00000060
        /*04d0*/ 	.short	0x010a
        /*04d2*/ 	.byte	0xff
	.zero		1


	//   ....[63]....
        /*04d4*/ 	.word	0x00003c00
        /*04d8*/ 	.word	0x00000000
        /*04dc*/ 	.word	0x00000000
        /*04e0*/ 	.short	0x0101
        /*04e2*/ 	.byte	0xff
	.zero		1


	//   ....[64]....
        /*04e4*/ 	.word	0x00003f20
        /*04e8*/ 	.word	0x000000ff
        /*04ec*/ 	.word	0x00000058
        /*04f0*/ 	.short	0x010a
        /*04f2*/ 	.byte	0x06
	.zero		1


	//   ....[65]....
        /*04f4*/ 	.word	0x000040a0
        /*04f8*/ 	.word	0x000000ff
        /*04fc*/ 	.word	0x00000048
        /*0500*/ 	.short	0x010a
        /*0502*/ 	.byte	0x06
	.zero		1


	//   ....[66]....
        /*0504*/ 	.word	0x000043d0
        /*0508*/ 	.word	0x000000ff
        /*050c*/ 	.word	0x00000040
        /*0510*/ 	.short	0x010b
        /*0512*/ 	.byte	0x06
	.zero		1


	//   ....[67]....
        /*0514*/ 	.word	0x000043f0
        /*0518*/ 	.word	0x000000ff
        /*051c*/ 	.word	0x00000000
        /*0520*/ 	.short	0x0101
        /*0522*/ 	.byte	0x25
	.zero		1


	//   ....[68]....
        /*0524*/ 	.word	0x00004430
        /*0528*/ 	.word	0x00000000
        /*052c*/ 	.word	0x00000048
        /*0530*/ 	.short	0x010a
        /*0532*/ 	.byte	0xff
	.zero		1


	//   ....[69]....
        /*0534*/ 	.word	0x00004790
        /*0538*/ 	.word	0x00000000
        /*053c*/ 	.word	0x00000060
        /*0540*/ 	.short	0x010a
        /*0542*/ 	.byte	0xff
	.zero		1


	//   ....[70]....
        /*0544*/ 	.word	0x000048a0
        /*0548*/ 	.word	0x00000000
        /*054c*/ 	.word	0x00000000
        /*0550*/ 	.short	0x0101
        /*0552*/ 	.byte	0xff
	.zero		1


	//   ....[71]....
        /*0554*/ 	.word	0x00005250
        /*0558*/ 	.word	0x000000ff
        /*055c*/ 	.word	0x00000040
        /*0560*/ 	.short	0x010a
        /*0562*/ 	.byte	0x2b
	.zero		1


	//   ....[72]....
        /*0564*/ 	.word	0x00005270
        /*0568*/ 	.word	0x0000005c
        /*056c*/ 	.word	0x00000080
        /*0570*/ 	.short	0x010a
        /*0572*/ 	.byte	0xff
	.zero		1


	//   ....[73]....
        /*0574*/ 	.word	0x000053c0
        /*0578*/ 	.word	0x000000ff
        /*057c*/ 	.word	0x00000040
        /*0580*/ 	.short	0x010a
        /*0582*/ 	.byte	0x2b
	.zero		1


	//   ....[74]....
        /*0584*/ 	.word	0x000054a0
        /*0588*/ 	.word	0x000000ff
        /*058c*/ 	.word	0x00000000
        /*0590*/ 	.short	0x0101
        /*0592*/ 	.byte	0x04
	.zero		1


	//   ....[75]....
        /*0594*/ 	.word	0x00005500
        /*0598*/ 	.word	0x0000005c
        /*059c*/ 	.word	0x00000080
        /*05a0*/ 	.short	0x010a
        /*05a2*/ 	.byte	0xff
	.zero		1


	//   ....[76]....
        /*05a4*/ 	.word	0x000058d0
        /*05a8*/ 	.word	0x000000ff
        /*05ac*/ 	.word	0x00000000
        /*05b0*/ 	.short	0x0101
        /*05b2*/ 	.byte	0x05
	.zero		1


	//   ....[77]....
        /*05b4*/ 	.word	0x00006160
        /*05b8*/ 	.word	0x00000003
        /*05bc*/ 	.word	0x000000d0
        /*05c0*/ 	.short	0x010a
        /*05c2*/ 	.byte	0xff
	.zero		1


	//   ....[78]....
        /*05c4*/ 	.word	0x000061c0
        /*05c8*/ 	.word	0x00000002
        /*05cc*/ 	.word	0x00000020
        /*05d0*/ 	.short	0x010a
        /*05d2*/ 	.byte	0xff
	.zero		1


	//   ....[79]....
        /*05d4*/ 	.word	0x00006220
        /*05d8*/ 	.word	0x00000002
        /*05dc*/ 	.word	0x00000020
        /*05e0*/ 	.short	0x010a
        /*05e2*/ 	.byte	0xff
	.zero		1


	//   ....[80]....
        /*05e4*/ 	.word	0x00006270
        /*05e8*/ 	.word	0x00000002
        /*05ec*/ 	.word	0x00000060
        /*05f0*/ 	.short	0x010a
        /*05f2*/ 	.byte	0xff
	.zero		1


	//   ....[81]....
        /*05f4*/ 	.word	0x000062d0
        /*05f8*/ 	.word	0x00000000
        /*05fc*/ 	.word	0x00000000
        /*0600*/ 	.short	0x010a
        /*0602*/ 	.byte	0xff
	.zero		1


	//   ....[82]....
        /*0604*/ 	.word	0x00006330
        /*0608*/ 	.word	0x00000000
        /*060c*/ 	.word	0x00000000
        /*0610*/ 	.short	0x010a
        /*0612*/ 	.byte	0xff
	.zero		1


	//   ....[83]....
        /*0614*/ 	.word	0x00006390
        /*0618*/ 	.word	0x00000000
        /*061c*/ 	.word	0x00000000
        /*0620*/ 	.short	0x010a
        /*0622*/ 	.byte	0xff
	.zero		1


	//   ....[84]....
        /*0624*/ 	.word	0x000063e0
        /*0628*/ 	.word	0x00000000
        /*062c*/ 	.word	0x000000c0
        /*0630*/ 	.short	0x010a
        /*0632*/ 	.byte	0xff
	.zero		1


	//   ....[85]....
        /*0634*/ 	.word	0x00006440
        /*0638*/ 	.word	0x00000000
        /*063c*/ 	.word	0x00000070
        /*0640*/ 	.short	0x010a
        /*0642*/ 	.byte	0xff
	.zero		1


	//   ....[86]....
        /*0644*/ 	.word	0x00006490
        /*0648*/ 	.word	0x00000000
        /*064c*/ 	.word	0x00000060
        /*0650*/ 	.short	0x010a
        /*0652*/ 	.byte	0xff
	.zero		1


	//   ....[87]....
        /*0654*/ 	.word	0x000064f0
        /*0658*/ 	.word	0x00000000
        /*065c*/ 	.word	0x00000070
        /*0660*/ 	.short	0x010a
        /*0662*/ 	.byte	0xff
	.zero		1


	//   ....[88]....
        /*0664*/ 	.word	0x00006540
        /*0668*/ 	.word	0x00000000
        /*066c*/ 	.word	0x00000060
        /*0670*/ 	.short	0x010a
        /*0672*/ 	.byte	0xff
	.zero		1


	//   ....[89]....
        /*0674*/ 	.word	0x000065a0
        /*0678*/ 	.word	0x00000003
        /*067c*/ 	.word	0x000000a0
        /*0680*/ 	.short	0x010a
        /*0682*/ 	.byte	0xff
	.zero		1


	//   ....[90]....
        /*0684*/ 	.word	0x00006600
        /*0688*/ 	.word	0x00000000
        /*068c*/ 	.word	0x00000000
        /*0690*/ 	.short	0x010a
        /*0692*/ 	.byte	0xff
	.zero		1


	//   ....[91]....
        /*0694*/ 	.word	0x00006660
        /*0698*/ 	.word	0x00000000
        /*069c*/ 	.word	0x00000000
        /*06a0*/ 	.short	0x010a
        /*06a2*/ 	.byte	0xff
	.zero		1


	//   ....[92]....
        /*06a4*/ 	.word	0x000066c0
        /*06a8*/ 	.word	0x00000000
        /*06ac*/ 	.word	0x00000000
        /*06b0*/ 	.short	0x010a
        /*06b2*/ 	.byte	0xff
	.zero		1


	//   ....[93]....
        /*06b4*/ 	.word	0x00006720
        /*06b8*/ 	.word	0x00000000
        /*06bc*/ 	.word	0x00000000
        /*06c0*/ 	.short	0x010a
        /*06c2*/ 	.byte	0xff
	.zero		1


	//   ....[94]....
        /*06c4*/ 	.word	0x00006780
        /*06c8*/ 	.word	0x00000000
        /*06cc*/ 	.word	0x00000000
        /*06d0*/ 	.short	0x010a
        /*06d2*/ 	.byte	0xff
	.zero		1


	//   ....[95]....
        /*06d4*/ 	.word	0x000067d0
        /*06d8*/ 	.word	0x00000000
        /*06dc*/ 	.word	0x00000060
        /*06e0*/ 	.short	0x010a
        /*06e2*/ 	.byte	0xff
	.zero		1


	//   ....[96]....
        /*06e4*/ 	.word	0x00006830
        /*06e8*/ 	.word	0x00000000
        /*06ec*/ 	.word	0x00000058
        /*06f0*/ 	.short	0x010a
        /*06f2*/ 	.byte	0xff
	.zero		1


	//   ....[97]....
        /*06f4*/ 	.word	0x00006890
        /*06f8*/ 	.word	0x00000003
        /*06fc*/ 	.word	0x00000048
        /*0700*/ 	.short	0x010a
        /*0702*/ 	.byte	0xff
	.zero		1


	//   ....[98]....
        /*0704*/ 	.word	0x000068e0
        /*0708*/ 	.word	0x00000000
        /*070c*/ 	.word	0x00000060
        /*0710*/ 	.short	0x010a
        /*0712*/ 	.byte	0xff
	.zero		1


	//   ....[99]....
        /*0714*/ 	.word	0x00006940
        /*0718*/ 	.word	0x00000000
        /*071c*/ 	.word	0x00000040
        /*0720*/ 	.short	0x010a
        /*0722*/ 	.byte	0xff
	.zero		1


	//   ....[100]....
        /*0724*/ 	.word	0x00006990
        /*0728*/ 	.word	0x0000005c
        /*072c*/ 	.word	0x00000080
        /*0730*/ 	.short	0x010a
        /*0732*/ 	.byte	0xff
	.zero		1


	//----- nvinfo : EIATTR_NUM_MBARRIERS
	.align		4
.L_47:
        /*0734*/ 	.byte	0x03, 0x38
        /*0736*/ 	.short	0x001c


	//----- nvinfo : EIATTR_EXIT_INSTR_OFFSETS
	.align		4
        /*0738*/ 	.byte	0x04, 0x1c
        /*073a*/ 	.short	(.L_49 - .L_48)


	//   ....[0]....
.L_48:
        /*073c*/ 	.word	0x00002480


	//   ....[1]....
        /*0740*/ 	.word	0x00002970


	//   ....[2]....
        /*0744*/ 	.word	0x000029d0


	//   ....[3]....
        /*0748*/ 	.word	0x00003930


	//   ....[4]....
        /*074c*/ 	.word	0x00004460


	//   ....[5]....
        /*0750*/ 	.word	0x000044a0


	//   ....[6]....
        /*0754*/ 	.word	0x00006150


	//----- nvinfo : EIATTR_MAX_THREADS
	.align		4
.L_49:
        /*0758*/ 	.byte	0x04, 0x05
        /*075a*/ 	.short	(.L_51 - .L_50)
.L_50:
        /*075c*/ 	.word	0x00000100
        /*0760*/ 	.word	0x00000001
        /*0764*/ 	.word	0x00000001


	//----- nvinfo : EIATTR_CRS_STACK_SIZE
	.align		4
.L_51:
        /*0768*/ 	.byte	0x04, 0x1e
        /*076a*/ 	.short	(.L_53 - .L_52)
.L_52:
        /*076c*/ 	.word	0x00000000


	//----- nvinfo : EIATTR_CBANK_PARAM_SIZE
	.align		4
.L_53:
        /*0770*/ 	.byte	0x03, 0x19
        /*0772*/ 	.short	0x0800


	//----- nvinfo : EIATTR_PARAM_CBANK
	.align		4
        /*0774*/ 	.byte	0x04, 0x0a
        /*0776*/ 	.short	(.L_55 - .L_54)
	.align		4
.L_54:
        /*0778*/ 	.word	index@(.nv.constant0._ZN7cutlass13device_kernelINS_4gemm6kernel13GemmUniversalIN4cute5tupleIJiiiiEEENS1_10collective13CollectiveMmaINS1_35MainloopSm100TmaUmmaWarpSpecializedILi4ELi2ELi4ENS5_IJNS4_1CILi1EEESB_SB_EEEEENS5_IJNSA_ILi64EEESE_NSA_ILi128EEEEEENS_12float_e5m2_tENS5_IJlSB_lEEESH_SI_NS4_8TiledMMAINS4_8MMA_AtomIJNS4_10MMA_TraitsINS4_19SM100_MMA_F8F6F4_SSEJSH_SH_fSE_SE_NS4_17integral_constantINS4_4UMMA5MajorELSP_0EEESQ_NSN_INSO_7ScaleInELSR_0EEESS_EEEEEENS4_6LayoutISC_NS5_IJNSA_ILi0EEESW_SW_EEEEENS5_IJNS4_10UnderscoreESZ_SZ_EEEEENS4_13SM90_TMA_LOADENS4_14ComposedLayoutINS4_7SwizzleILi3ELi4ELi3EEENS4_18smem_ptr_flag_bitsILi8EEENSV_INS5_IJNSA_ILi8EEESF_EEENS5_IJSF_SB_EEEEEEEvNS4_8identityES12_S1C_vS1D_EENS_8epilogue10collective18CollectiveEpilogueINS1F_23Sm100TmaWarpSpecializedILi1ELi1ELi32ELb0ELb0EEEJSG_NS5_IJNSV_ISE_SB_EES1K_EEESH_SI_SH_SI_NS1F_6fusion15FusionCallbacksIS1J_NS1M_17LinearCombinationISH_fSH_fLNS_15FloatRoundStyleE2EEESG_S1L_JEEENS4_5SM1004TMEM4LOAD26SM100_TMEM_LOAD_16dp32b32xES12_NS13_INS14_ILi2ELi4ELi3EEES17_NSV_INS5_IJS18_SE_EEENS5_IJSE_SB_EEEEEEENS4_39AutoVectorizingCopyWithAssumedAlignmentILi128EEENS4_14SM90_TMA_STOREES20_S22_S22_EEEvvEEEEvNT_6ParamsE)
        /*077c*/ 	.short	0x0380
        /*077e*/ 	.short	0x0800


	//----- nvinfo : EIATTR_SW_WAR
	.align		4
.L_55:
        /*0780*/ 	.byte	0x04, 0x36
        /*0782*/ 	.short	(.L_57 - .L_56)
.L_56:
        /*0784*/ 	.word	0x00000008
.L_57:


//--------------------- .nv.callgraph             --------------------------
	.section	.nv.callgraph,"",@"SHT_CUDA_CALLGRAPH"
	.align	4
	.sectionentsize	8
	.align		4
        /*0000*/ 	.word	0x00000000
	.align		4
        /*0004*/ 	.word	0xffffffff
	.align		4
        /*0008*/ 	.word	index@(_ZN7cutlass13device_kernelINS_4gemm6kernel13GemmUniversalIN4cute5tupleIJiiiiEEENS1_10collective13CollectiveMmaINS1_35MainloopSm100TmaUmmaWarpSpecializedILi4ELi2ELi4ENS5_IJNS4_1CILi1EEESB_SB_EEEEENS5_IJNSA_ILi64EEESE_NSA_ILi128EEEEEENS_12float_e5m2_tENS5_IJlSB_lEEESH_SI_NS4_8TiledMMAINS4_8MMA_AtomIJNS4_10MMA_TraitsINS4_19SM100_MMA_F8F6F4_SSEJSH_SH_fSE_SE_NS4_17integral_constantINS4_4UMMA5MajorELSP_0EEESQ_NSN_INSO_7ScaleInELSR_0EEESS_EEEEEENS4_6LayoutISC_NS5_IJNSA_ILi0EEESW_SW_EEEEENS5_IJNS4_10UnderscoreESZ_SZ_EEEEENS4_13SM90_TMA_LOADENS4_14ComposedLayoutINS4_7SwizzleILi3ELi4ELi3EEENS4_18smem_ptr_flag_bitsILi8EEENSV_INS5_IJNSA_ILi8EEESF_EEENS5_IJSF_SB_EEEEEEEvNS4_8identityES12_S1C_vS1D_EENS_8epilogue10collective18CollectiveEpilogueINS1F_23Sm100TmaWarpSpecializedILi1ELi1ELi32ELb0ELb0EEEJSG_NS5_IJNSV_ISE_SB_EES1K_EEESH_SI_SH_SI_NS1F_6fusion15FusionCallbacksIS1J_NS1M_17LinearCombinationISH_fSH_fLNS_15FloatRoundStyleE2EEESG_S1L_JEEENS4_5SM1004TMEM4LOAD26SM100_TMEM_LOAD_16dp32b32xES12_NS13_INS14_ILi2ELi4ELi3EEES17_NSV_INS5_IJS18_SE_EEENS5_IJSE_SB_EEEEEEENS4_39AutoVectorizingCopyWithAssumedAlignmentILi128EEENS4_14SM90_TMA_STOREES20_S22_S22_EEEvvEEEEvNT_6ParamsE)
	.align		4
        /*000c*/ 	.word	index@(__assertfail)
	.align		4
        /*0010*/ 	.word	0x00000000
	.align		4
        /*0014*/ 	.word	0xfffffffe
	.align		4
        /*0018*/ 	.word	0x00000000
	.align		4
        /*001c*/ 	.word	0xfffffffd
	.align		4
        /*0020*/ 	.word	0x00000000
	.align		4
        /*0024*/ 	.word	0xfffffffc


//--------------------- .nv.constant4             --------------------------
	.section	.nv.constant4,"a",@progbits
	.align	8
	.align		8
.nv.constant4:
        /*0000*/ 	.dword	__assertfail
	.align		8
        /*0008*/ 	.dword	__unnamed_1
	.align		8
        /*0010*/ 	.dword	__unnamed_2
	.align		8
        /*0018*/ 	.dword	_ZN39_INTERNAL_d823514b_4_k_cu_b80dd7d8_82054cuda3std3__45__cpo5beginE
	.align		8
        /*0020*/ 	.dword	_ZN39_INTERNAL_d823514b_4_k_cu_b80dd7d8_82054cuda3std3__45__cpo3endE
	.align		8
        /*0028*/ 	.dword	_ZN39_INTERNAL_d823514b_4_k_cu_b80dd7d8_82054cuda3std3__45__cpo6cbeginE
	.align		8
        /*0030*/ 	.dword	_ZN39_INTERNAL_d823514b_4_k_cu_b80dd7d8_82054cuda3std3__45__cpo4cendE
	.align		8
        /*0038*/ 	.dword	_ZN39_INTERNAL_d823514b_4_k_cu_b80dd7d8_82054cuda3std3__441_GLOBAL__N__d823514b_4_k_cu_b80dd7d8_82056ignoreE
	.align		8
        /*0040*/ 	.dword	_ZN39_INTERNAL_d823514b_4_k_cu_b80dd7d8_82054cuda3std3__419piecewise_constructE
	.align		8
        /*0048*/ 	.dword	_ZN39_INTERNAL_d823514b_4_k_cu_b80dd7d8_82054cuda3std3__48in_placeE
	.align		8
        /*0050*/ 	.dword	_ZN39_INTERNAL_d823514b_4_k_cu_b80dd7d8_82054cuda3std6ranges3__45__cpo4swapE
	.align		8
        /*0058*/ 	.dword	_ZN39_INTERNAL_d823514b_4_k_cu_b80dd7d8_82054cuda3std6ranges3__45__cpo9iter_moveE
	.align		8
        /*0060*/ 	.dword	_ZN39_INTERNAL_d823514b_4_k_cu_b80dd7d8_82054cute7productE
	.align		8
        /*0068*/ 	.dword	_ZN39_INTERNAL_d823514b_4_k_cu_b80dd7d8_82054cute1_E
	.align		8
        /*0070*/ 	.dword	$str$25
	.align		8
        /*0078*/ 	.dword	$str$26
	.align		8
        /*0080*/ 	.dword	$str$27
	.align		8
        /*0088*/ 	.dword	$str$28


//--------------------- .text._ZN7cutlass13device_kernelINS_4gemm6kernel13GemmUniversalIN4cute5tupleIJiiiiEEENS1_10collective13CollectiveMmaINS1_35MainloopSm100TmaUmmaWarpSpecializedILi4ELi2ELi4ENS5_IJNS4_1CILi1EEESB_SB_EEEEENS5_IJNSA_ILi64EEESE_NSA_ILi128EEEEEENS_12float_e5m2_tENS5_IJlSB_lEEESH_SI_NS4_8TiledMMAINS4_8MMA_AtomIJNS4_10MMA_TraitsINS4_19SM100_MMA_F8F6F4_SSEJSH_SH_fSE_SE_NS4_17integral_constantINS4_4UMMA5MajorELSP_0EEESQ_NSN_INSO_7ScaleInELSR_0EEESS_EEEEEENS4_6LayoutISC_NS5_IJNSA_ILi0EEESW_SW_EEEEENS5_IJNS4_10UnderscoreESZ_SZ_EEEEENS4_13SM90_TMA_LOADENS4_14ComposedLayoutINS4_7SwizzleILi3ELi4ELi3EEENS4_18smem_ptr_flag_bitsILi8EEENSV_INS5_IJNSA_ILi8EEESF_EEENS5_IJSF_SB_EEEEEEEvNS4_8identityES12_S1C_vS1D_EENS_8epilogue10collective18CollectiveEpilogueINS1F_23Sm100TmaWarpSpecializedILi1ELi1ELi32ELb0ELb0EEEJSG_NS5_IJNSV_ISE_SB_EES1K_EEESH_SI_SH_SI_NS1F_6fusion15FusionCallbacksIS1J_NS1M_17LinearCombinationISH_fSH_fLNS_15FloatRoundStyleE2EEESG_S1L_JEEENS4_5SM1004TMEM4LOAD26SM100_TMEM_LOAD_16dp32b32xES12_NS13_INS14_ILi2ELi4ELi3EEES17_NSV_INS5_IJS18_SE_EEENS5_IJSE_SB_EEEEEEENS4_39AutoVectorizingCopyWithAssumedAlignmentILi128EEENS4_14SM90_TMA_STOREES20_S22_S22_EEEvvEEEEvNT_6ParamsE --------------------------
	.section	.text._ZN7cutlass13device_kernelINS_4gemm6kernel13GemmUniversalIN4cute5tupleIJiiiiEEENS1_10collective13CollectiveMmaINS1_35MainloopSm100TmaUmmaWarpSpecializedILi4ELi2ELi4ENS5_IJNS4_1CILi1EEESB_SB_EEEEENS5_IJNSA_ILi64EEESE_NSA_ILi128EEEEEENS_12float_e5m2_tENS5_IJlSB_lEEESH_SI_NS4_8TiledMMAINS4_8MMA_AtomIJNS4_10MMA_TraitsINS4_19SM100_MMA_F8F6F4_SSEJSH_SH_fSE_SE_NS4_17integral_constantINS4_4UMMA5MajorELSP_0EEESQ_NSN_INSO_7ScaleInELSR_0EEESS_EEEEEENS4_6LayoutISC_NS5_IJNSA_ILi0EEESW_SW_EEEEENS5_IJNS4_10UnderscoreESZ_SZ_EEEEENS4_13SM90_TMA_LOADENS4_14ComposedLayoutINS4_7SwizzleILi3ELi4ELi3EEENS4_18smem_ptr_flag_bitsILi8EEENSV_INS5_IJNSA_ILi8EEESF_EEENS5_IJSF_SB_EEEEEEEvNS4_8identityES12_S1C_vS1D_EENS_8epilogue10collective18CollectiveEpilogueINS1F_23Sm100TmaWarpSpecializedILi1ELi1ELi32ELb0ELb0EEEJSG_NS5_IJNSV_ISE_SB_EES1K_EEESH_SI_SH_SI_NS1F_6fusion15FusionCallbacksIS1J_NS1M_17LinearCombinationISH_fSH_fLNS_15FloatRoundStyleE2EEESG_S1L_JEEENS4_5SM1004TMEM4LOAD26SM100_TMEM_LOAD_16dp32b32xES12_NS13_INS14_ILi2ELi4ELi3EEES17_NSV_INS5_IJS18_SE_EEENS5_IJSE_SB_EEEEEEENS4_39AutoVectorizingCopyWithAssumedAlignmentILi128EEENS4_14SM90_TMA_STOREES20_S22_S22_EEEvvEEEEvNT_6ParamsE,"ax",@progbits
	.align	128
.text._ZN7cutlass13device_kernelINS_4gemm6kernel13GemmUniversalIN4cute5tupleIJiiiiEEENS1_10collective13CollectiveMmaINS1_35MainloopSm100TmaUmmaWarpSpecializedILi4ELi2ELi4ENS5_IJNS4_1CILi1EEESB_SB_EEEEENS5_IJNSA_ILi64EEESE_NSA_ILi128EEEEEENS_12float_e5m2_tENS5_IJlSB_lEEESH_SI_NS4_8TiledMMAINS4_8MMA_AtomIJNS4_10MMA_TraitsINS4_19SM100_MMA_F8F6F4_SSEJSH_SH_fSE_SE_NS4_17integral_constantINS4_4UMMA5MajorELSP_0EEESQ_NSN_INSO_7ScaleInELSR_0EEESS_EEEEEENS4_6LayoutISC_NS5_IJNSA_ILi0EEESW_SW_EEEEENS5_IJNS4_10UnderscoreESZ_SZ_EEEEENS4_13SM90_TMA_LOADENS4_14ComposedLayoutINS4_7SwizzleILi3ELi4ELi3EEENS4_18smem_ptr_flag_bitsILi8EEENSV_INS5_IJNSA_ILi8EEESF_EEENS5_IJSF_SB_EEEEEEEvNS4_8identityES12_S1C_vS1D_EENS_8epilogue10collective18CollectiveEpilogueINS1F_23Sm100TmaWarpSpecializedILi1ELi1ELi32ELb0ELb0EEEJSG_NS5_IJNSV_ISE_SB_EES1K_EEESH_SI_SH_SI_NS1F_6fusion15FusionCallbacksIS1J_NS1M_17LinearCombinationISH_fSH_fLNS_15FloatRoundStyleE2EEESG_S1L_JEEENS4_5SM1004TMEM4LOAD26SM100_TMEM_LOAD_16dp32b32xES12_NS13_INS14_ILi2ELi4ELi3EEES17_NSV_INS5_IJS18_SE_EEENS5_IJSE_SB_EEEEEEENS4_39AutoVectorizingCopyWithAssumedAlignmentILi128EEENS4_14SM90_TMA_STOREES20_S22_S22_EEEvvEEEEvNT_6ParamsE:
        .type           _ZN7cutlass13device_kernelINS_4gemm6kernel13GemmUniversalIN4cute5tupleIJiiiiEEENS1_10collective13CollectiveMmaINS1_35MainloopSm100TmaUmmaWarpSpecializedILi4ELi2ELi4ENS5_IJNS4_1CILi1EEESB_SB_EEEEENS5_IJNSA_ILi64EEESE_NSA_ILi128EEEEEENS_12float_e5m2_tENS5_IJlSB_lEEESH_SI_NS4_8TiledMMAINS4_8MMA_AtomIJNS4_10MMA_TraitsINS4_19SM100_MMA_F8F6F4_SSEJSH_SH_fSE_SE_NS4_17integral_constantINS4_4UMMA5MajorELSP_0EEESQ_NSN_INSO_7ScaleInELSR_0EEESS_EEEEEENS4_6LayoutISC_NS5_IJNSA_ILi0EEESW_SW_EEEEENS5_IJNS4_10UnderscoreESZ_SZ_EEEEENS4_13SM90_TMA_LOADENS4_14ComposedLayoutINS4_7SwizzleILi3ELi4ELi3EEENS4_18smem_ptr_flag_bitsILi8EEENSV_INS5_IJNSA_ILi8EEESF_EEENS5_IJSF_SB_EEEEEEEvNS4_8identityES12_S1C_vS1D_EENS_8epilogue10collective18CollectiveEpilogueINS1F_23Sm100TmaWarpSpecializedILi1ELi1ELi32ELb0ELb0EEEJSG_NS5_IJNSV_ISE_SB_EES1K_EEESH_SI_SH_SI_NS1F_6fusion15FusionCallbacksIS1J_NS1M_17LinearCombinationISH_fSH_fLNS_15FloatRoundStyleE2EEESG_S1L_JEEENS4_5SM1004TMEM4LOAD26SM100_TMEM_LOAD_16dp32b32xES12_NS13_INS14_ILi2ELi4ELi3EEES17_NSV_INS5_IJS18_SE_EEENS5_IJSE_SB_EEEEEEENS4_39AutoVectorizingCopyWithAssumedAlignmentILi128EEENS4_14SM90_TMA_STOREES20_S22_S22_EEEvvEEEEvNT_6ParamsE,@function
        .size           _ZN7cutlass13device_kernelINS_4gemm6kernel13GemmUniversalIN4cute5tupleIJiiiiEEENS1_10collective13CollectiveMmaINS1_35MainloopSm100TmaUmmaWarpSpecializedILi4ELi2ELi4ENS5_IJNS4_1CILi1EEESB_SB_EEEEENS5_IJNSA_ILi64EEESE_NSA_ILi128EEEEEENS_12float_e5m2_tENS5_IJlSB_lEEESH_SI_NS4_8TiledMMAINS4_8MMA_AtomIJNS4_10MMA_TraitsINS4_19SM100_MMA_F8F6F4_SSEJSH_SH_fSE_SE_NS4_17integral_constantINS4_4UMMA5MajorELSP_0EEESQ_NSN_INSO_7ScaleInELSR_0EEESS_EEEEEENS4_6LayoutISC_NS5_IJNSA_ILi0EEESW_SW_EEEEENS5_IJNS4_10UnderscoreESZ_SZ_EEEEENS4_13SM90_TMA_LOADENS4_14ComposedLayoutINS4_7SwizzleILi3ELi4ELi3EEENS4_18smem_ptr_flag_bitsILi8EEENSV_INS5_IJNSA_ILi8EEESF_EEENS5_IJSF_SB_EEEEEEEvNS4_8identityES12_S1C_vS1D_EENS_8epilogue10collective18CollectiveEpilogueINS1F_23Sm100TmaWarpSpecializedILi1ELi1ELi32ELb0ELb0EEEJSG_NS5_IJNSV_ISE_SB_EES1K_EEESH_SI_SH_SI_NS1F_6fusion15FusionCallbacksIS1J_NS1M_17LinearCombinationISH_fSH_fLNS_15FloatRoundStyleE2EEESG_S1L_JEEENS4_5SM1004TMEM4LOAD26SM100_TMEM_LOAD_16dp32b32xES12_NS13_INS14_ILi2ELi4ELi3EEES17_NSV_INS5_IJS18_SE_EEENS5_IJSE_SB_EEEEEEENS4_39AutoVectorizingCopyWithAssumedAlignmentILi128EEENS4_14SM90_TMA_STOREES20_S22_S22_EEEvvEEEEvNT_6ParamsE,(.L_x_128 - _ZN7cutlass13device_kernelINS_4gemm6kernel13GemmUniversalIN4cute5tupleIJiiiiEEENS1_10collective13CollectiveMmaINS1_35MainloopSm100TmaUmmaWarpSpecializedILi4ELi2ELi4ENS5_IJNS4_1CILi1EEESB_SB_EEEEENS5_IJNSA_ILi64EEESE_NSA_ILi128EEEEEENS_12float_e5m2_tENS5_IJlSB_lEEESH_SI_NS4_8TiledMMAINS4_8MMA_AtomIJNS4_10MMA_TraitsINS4_19SM100_MMA_F8F6F4_SSEJSH_SH_fSE_SE_NS4_17integral_constantINS4_4UMMA5MajorELSP_0EEESQ_NSN_INSO_7ScaleInELSR_0EEESS_EEEEEENS4_6LayoutISC_NS5_IJNSA_ILi0EEESW_SW_EEEEENS5_IJNS4_10UnderscoreESZ_SZ_EEEEENS4_13SM90_TMA_LOADENS4_14ComposedLayoutINS4_7SwizzleILi3ELi4ELi3EEENS4_18smem_ptr_flag_bitsILi8EEENSV_INS5_IJNSA_ILi8EEESF_EEENS5_IJSF_SB_EEEEEEEvNS4_8identityES12_S1C_vS1D_EENS_8epilogue10collective18CollectiveEpilogueINS1F_23Sm100TmaWarpSpecializedILi1ELi1ELi32ELb0ELb0EEEJSG_NS5_IJNSV_ISE_SB_EES1K_EEESH_SI_SH_SI_NS1F_6fusion15FusionCallbacksIS1J_NS1M_17LinearCombinationISH_fSH_fLNS_15FloatRoundStyleE2EEESG_S1L_JEEENS4_5SM1004TMEM4LOAD26SM100_TMEM_LOAD_16dp32b32xES12_NS13_INS14_ILi2ELi4ELi3EEES17_NSV_INS5_IJS18_SE_EEENS5_IJSE_SB_EEEEEEENS4_39AutoVectorizingCopyWithAssumedAlignmentILi128EEENS4_14SM90_TMA_STOREES20_S22_S22_EEEvvEEEEvNT_6ParamsE)
        .other          _ZN7cutlass13device_kernelINS_4gemm6kernel13GemmUniversalIN4cute5tupleIJiiiiEEENS1_10collective13CollectiveMmaINS1_35MainloopSm100TmaUmmaWarpSpecializedILi4ELi2ELi4ENS5_IJNS4_1CILi1EEESB_SB_EEEEENS5_IJNSA_ILi64EEESE_NSA_ILi128EEEEEENS_12float_e5m2_tENS5_IJlSB_lEEESH_SI_NS4_8TiledMMAINS4_8MMA_AtomIJNS4_10MMA_TraitsINS4_19SM100_MMA_F8F6F4_SSEJSH_SH_fSE_SE_NS4_17integral_constantINS4_4UMMA5MajorELSP_0EEESQ_NSN_INSO_7ScaleInELSR_0EEESS_EEEEEENS4_6LayoutISC_NS5_IJNSA_ILi0EEESW_SW_EEEEENS5_IJNS4_10UnderscoreESZ_SZ_EEEEENS4_13SM90_TMA_LOADENS4_14ComposedLayoutINS4_7SwizzleILi3ELi4ELi3EEENS4_18smem_ptr_flag_bitsILi8EEENSV_INS5_IJNSA_ILi8EEESF_EEENS5_IJSF_SB_EEEEEEEvNS4_8identityES12_S1C_vS1D_EENS_8epilogue10collective18CollectiveEpilogueINS1F_23Sm100TmaWarpSpecializedILi1ELi1ELi32ELb0ELb0EEEJSG_NS5_IJNSV_ISE_SB_EES1K_EEESH_SI_SH_SI_NS1F_6fusion15FusionCallbacksIS1J_NS1M_17LinearCombinationISH_fSH_fLNS_15FloatRoundStyleE2EEESG_S1L_JEEENS4_5SM1004TMEM4LOAD26SM100_TMEM_LOAD_16dp32b32xES12_NS13_INS14_ILi2ELi4ELi3EEES17_NSV_INS5_IJS18_SE_EEENS5_IJSE_SB_EEEEEEENS4_39AutoVectorizingCopyWithAssumedAlignmentILi128EEENS4_14SM90_TMA_STOREES20_S22_S22_EEEvvEEEEvNT_6ParamsE,@"STO_CUDA_ENTRY STV_DEFAULT"
_ZN7cutlass13device_kernelINS_4gemm6kernel13GemmUniversalIN4cute5tupleIJiiiiEEENS1_10collective13CollectiveMmaINS1_35MainloopSm100TmaUmmaWarpSpecializedILi4ELi2ELi4ENS5_IJNS4_1CILi1EEESB_SB_EEEEENS5_IJNSA_ILi64EEESE_NSA_ILi128EEEEEENS_12float_e5m2_tENS5_IJlSB_lEEESH_SI_NS4_8TiledMMAINS4_8MMA_AtomIJNS4_10MMA_TraitsINS4_19SM100_MMA_F8F6F4_SSEJSH_SH_fSE_SE_NS4_17integral_constantINS4_4UMMA5MajorELSP_0EEESQ_NSN_INSO_7ScaleInELSR_0EEESS_EEEEEENS4_6LayoutISC_NS5_IJNSA_ILi0EEESW_SW_EEEEENS5_IJNS4_10UnderscoreESZ_SZ_EEEEENS4_13SM90_TMA_LOADENS4_14ComposedLayoutINS4_7SwizzleILi3ELi4ELi3EEENS4_18smem_ptr_flag_bitsILi8EEENSV_INS5_IJNSA_ILi8EEESF_EEENS5_IJSF_SB_EEEEEEEvNS4_8identityES12_S1C_vS1D_EENS_8epilogue10collective18CollectiveEpilogueINS1F_23Sm100TmaWarpSpecializedILi1ELi1ELi32ELb0ELb0EEEJSG_NS5_IJNSV_ISE_SB_EES1K_EEESH_SI_SH_SI_NS1F_6fusion15FusionCallbacksIS1J_NS1M_17LinearCombinationISH_fSH_fLNS_15FloatRoundStyleE2EEESG_S1L_JEEENS4_5SM1004TMEM4LOAD26SM100_TMEM_LOAD_16dp32b32xES12_NS13_INS14_ILi2ELi4ELi3EEES17_NSV_INS5_IJS18_SE_EEENS5_IJSE_SB_EEEEEEENS4_39AutoVectorizingCopyWithAssumedAlignmentILi128EEENS4_14SM90_TMA_STOREES20_S22_S22_EEEvvEEEEvNT_6ParamsE:
[----:B------:R-:W1:Y:S01]  /*0000*/  LDC R1, c[0x0][0x37c] ;  /* 0x0000df00ff017b82 */ /* 0x000e620000000800 */
[----:B------:R-:W2:Y:S01]  /*0010*/  S2R R101, SR_TID.X ;  /* 0x0000000000657919 */ /* 0x000ea20000002100 */
[----:B------:R-:W3:Y:S01]  /*0020*/  LDCU.64 UR4, c[0x0][0x890] ;  /* 0x00011200ff0477ac */ /* 0x000ee20008000a00 */
[----:B------:R-:W-:Y:S02]  /*0030*/  PRMT R96, RZ, 0x7610, R96 ;  /* 0x00007610ff607816 */ /* 0x000fe40000000060 */
[----:B------:R-:W-:Y:S01]  /*0040*/  ELECT P5, URZ, PT ;  /* 0x0000000000ff782f */ /* 0x000fe200038a0000 */
[----:B------:R-:W4:Y:S01]  /*0050*/  LDCU.64 UR40, c[0x0][0x358] ;  /* 0x00006b00ff2877ac */ /* 0x000f220008000a00 */
[----:B---3--:R-:W-:-:S04]  /*0060*/  UISETP.NE.U32.AND UP0, UPT, UR4, URZ, UPT ;  /* 0x000000ff0400728c */ /* 0x008fc8000bf05070 */
[----:B------:R-:W-:Y:S01]  /*0070*/  UISETP.NE.AND.EX UP0, UPT, UR5, URZ, UPT, UP0 ;  /* 0x000000ff0500728c */ /* 0x000fe2000bf05300 */
[----:B--2---:R-:W-:-:S05]  /*0080*/  SHF.R.U32.HI R104, RZ, 0x5, R101 ;  /* 0x00000005ff687819 */ /* 0x004fca0000011665 */
[----:B------:R-:W2:Y:S02]  /*0090*/  SHFL.IDX PT, R0, R104, RZ, 0x1f ;  /* 0x00001fff68007589 */ /* 0x000ea400000e0000 */
[----:B--2---:R-:W-:Y:S01]  /*00a0*/  R2UR UR8, R0 ;  /* 0x00000000000872ca */ /* 0x004fe200000e0000 */
[----:B-1--4-:R-:W-:-:S14]  /*00b0*/  BRA.U UP0, `(.L_x_0) ;  /* 0x00000001002c7547 */ /* 0x012fdc000b800000 */
[----:B------:R-:W1:Y:S02]  /*00c0*/  LDCU.64 UR6, c[0x0][0x888] ;  /* 0x00011100ff0677ac */ /* 0x000e640008000a00 */
[----:B-1----:R-:W-:-:S04]  /*00d0*/  UISETP.NE.U32.AND UP0, UPT, UR6, URZ, UPT ;  /* 0x000000ff0600728c */ /* 0x002fc8000bf05070 */
[----:B------:R-:W-:-:S09]  /*00e0*/  UISETP.NE.AND.EX UP0, UPT, UR7, URZ, UPT, UP0 ;  /* 0x000000ff0700728c */ /* 0x000fd2000bf05300 */
[----:B------:R-:W-:Y:S05]  /*00f0*/  BRA.U !UP0, `(.L_x_1) ;  /* 0x0000000108107547 */ /* 0x000fea000b800000 */
[----:B------:R-:W1:Y:S02]  /*0100*/  LDC.64 R2, c[0x0][0x888] ;  /* 0x00022200ff027b82 */ /* 0x000e640000000a00 */
[----:B-1----:R1:W5:Y:S01]  /*0110*/  LDG.E R49, desc[UR40][R2.64] ;  /* 0x0000002802317981 */ /* 0x002362000c1e1900 */
[----:B------:R-:W-:Y:S01]  /*0120*/  HFMA2 R96, -RZ, RZ, 0, 5.9604644775390625e-08 ;  /* 0x00000001ff607431 */ /* 0x000fe200000001ff */
[----:B------:R-:W-:Y:S05]  /*0130*/  BRA `(.L_x_0) ;  /* 0x00000000000c7947 */ /* 0x000fea0003800000 */
.L_x_1:
[----:B------:R-:W1:Y:S01]  /*0140*/  LDCU UR6, c[0x0][0x880] ;  /* 0x00011000ff0677ac */ /* 0x000e620008000800 */
[----:B------:R-:W-:Y:S01]  /*0150*/  HFMA2 R96, -RZ, RZ, 0, 5.9604644775390625e-08 ;  /* 0x00000001ff607431 */ /* 0x000fe200000001ff */
[----:B-1----:R-:W-:-:S07]  /*0160*/  MOV R49, UR6 ;  /* 0x0000000600317c02 */ /* 0x002fce0008000f00 */
.L_x_0:
[----:B------:R-:W2:Y:S02]  /*0170*/  LDCU.64 UR6, c[0x0][0x8b0] ;  /* 0x00011600ff0677ac */ /* 0x000ea40008000a00 */
[----:B--2---:R-:W-:-:S04]  /*0180*/  UISETP.NE.U32.AND UP0, UPT, UR6, URZ, UPT ;  /* 0x000000ff0600728c */ /* 0x004fc8000bf05070 */
[----:B------:R-:W-:-:S09]  /*0190*/  UISETP.NE.AND.EX UP0, UPT, UR7, URZ, UPT, UP0 ;  /* 0x000000ff0700728c */ /* 0x000fd2000bf05300 */
[----:B------:R-:W-:Y:S05]  /*01a0*/  BRA.U UP0, `(.L_x_2) ;  /* 0x0000000100247547 */ /* 0x000fea000b800000 */
[----:B------:R-:W2:Y:S02]  /*01b0*/  LDCU.64 UR6, c[0x0][0x8a8] ;  /* 0x00011500ff0677ac */ /* 0x000ea40008000a00 */
[----:B--2---:R-:W-:-:S04]  /*01c0*/  UISETP.NE.U32.AND UP0, UPT, UR6, URZ, UPT ;  /* 0x000000ff0600728c */ /* 0x004fc8000bf05070 */
[----:B------:R-:W-:-:S09]  /*01d0*/  UISETP.NE.AND.EX UP0, UPT, UR7, URZ, UPT, UP0 ;  /* 0x000000ff0700728c */ /* 0x000fd2000bf05300 */
[----:B------:R-:W-:Y:S05]  /*01e0*/  BRA.U !UP0, `(.L_x_3) ;  /* 0x00000001080c7547 */ /* 0x000fea000b800000 */
[----:B-1----:R-:W1:Y:S02]  /*01f0*/  LDC.64 R2, c[0x0][0x8a8] ;  /* 0x00022a00ff027b82 */ /* 0x002e640000000a00 */
[----:B-1----:R2:W5:Y:S01]  /*0200*/  LDG.E R47, desc[UR40][R2.64] ;  /* 0x00000028022f7981 */ /* 0x002562000c1e1900 */
[----:B------:R-:W-:Y:S05]  /*0210*/  BRA `(.L_x_2) ;  /* 0x0000000000087947 */ /* 0x000fea0003800000 */
.L_x_3:
[----:B------:R-:W2:Y:S02]  /*0220*/  LDCU UR6, c[0x0][0x8a0] ;  /* 0x00011400ff0677ac */ /* 0x000ea40008000800 */
[----:B--2---:R-:W-:Y:S02]  /*0230*/  MOV R47, UR6 ;  /* 0x00000006002f7c02 */ /* 0x004fe40008000f00 */
.L_x_2:
[----:B------:R-:W-:Y:S01]  /*0240*/  IMAD.U32 R0, RZ, RZ, UR8 ;  /* 0x00000008ff007e24 */ /* 0x000fe2000f8e00ff */
[----:B------:R-:W-:Y:S04]  /*0250*/  BSSY.RECONVERGENT B0, `(.L_x_4) ;  /* 0x000000c000007945 */ /* 0x000fe80003800200 */
[C---:B------:R-:W-:Y:S02]  /*0260*/  ISETP.NE.OR P1, PT, R0.reuse, 0x1, !P5 ;  /* 0x000000010000780c */ /* 0x040fe40006f25670 */
[----:B------:R-:W-:-:S11]  /*0270*/  ISETP.NE.OR P0, PT, R0, 0x3, !P5 ;  /* 0x000000030000780c */ /* 0x000fd60006f05670 */
[----:B------:R-:W-:Y:S05]  /*0280*/  @P1 BRA `(.L_x_5) ;  /* 0x0000000000201947 */ /* 0x000fea0003800000 */
[----:B------:R-:W3:Y:S02]  /*0290*/  LDCU.64 UR6, c[0x0][0x348] ;  /* 0x00006900ff0677ac */ /* 0x000ee40008000a00 */
[----:B---3--:R-:W-:Y:S02]  /*02a0*/  UIADD3 UR10, UP1, UPT, UR6, 0x80, URZ ;  /* 0x00000080060a7890 */ /* 0x008fe4000ff3e0ff */
[----:B------:R-:W-:Y:S02]  /*02b0*/  UIADD3 UR6, UP0, UPT, UR6, 0x180, URZ ;  /* 0x0000018006067890 */ /* 0x000fe4000ff1e0ff */
[----:B------:R-:W-:Y:S02]  /*02c0*/  UIADD3.X UR11, UPT, UPT, URZ, UR7, URZ, UP1, !UPT ;  /* 0x00000007ff0b7290 */ /* 0x000fe40008ffe4ff */
[----:B------:R-:W-:-:S07]  /*02d0*/  UIADD3.X UR7, UPT, UPT, URZ, UR7, URZ, UP0, !UPT ;  /* 0x00000007ff077290 */ /* 0x000fce00087fe4ff */
[----:B------:R3:W-:Y:S02]  /*02e0*/  UTMACCTL.PF [UR10] ;  /* 0x000000000a0079b9 */ /* 0x0007e40008040000 */
[----:B------:R3:W-:Y:S02]  /*02f0*/  UTMACCTL.PF [UR6] ;  /* 0x00000000060079b9 */ /* 0x0007e40008040000 */
[----:B---3--:R-:W-:Y:S01]  /*0300*/  NOP ;  /* 0x0000000000007918 */ /* 0x008fe20000000000 */
.L_x_5:
[----:B------:R-:W-:Y:S05]  /*0310*/  BSYNC.RECONVERGENT B0 ;  /* 0x0000000000007941 */ /* 0x000fea0003800200 */
.L_x_4:
[----:B------:R-:W-:Y:S04]  /*0320*/  BSSY.RECONVERGENT B0, `(.L_x_6) ;  /* 0x000000a000007945 */ /* 0x000fe80003800200 */
        /* <DEDUP_REMOVED lines=9> */
.L_x_7:
[----:B------:R-:W-:Y:S05]  /*03c0*/  BSYNC.RECONVERGENT B0 ;  /* 0x0000000000007941 */ /* 0x000fea0003800200 */
.L_x_6:
[----:B------:R-:W3:Y:S01]  /*03d0*/  LDCU.64 UR6, c[0x0][0x888] ;  /* 0x00011100ff0677ac */ /* 0x000ee20008000a00 */
[----:B------:R-:W-:Y:S02]  /*03e0*/  UISETP.EQ.U32.AND UP1, UPT, UR4, URZ, UPT ;  /* 0x000000ff0400728c */ /* 0x000fe4000bf22070 */
[----:B------:R-:W-:Y:S02]  /*03f0*/  UPLOP3.LUT UP2, UPT, UPT, UPT, UPT, 0x80, 0x8 ;  /* 0x000000000008789c */ /* 0x000fe40003f4f070 */
[----:B---3--:R-:W-:-:S04]  /*0400*/  UISETP.NE.U32.AND UP0, UPT, UR6, URZ, UPT ;  /* 0x000000ff0600728c */ /* 0x008fc8000bf05070 */
[----:B------:R-:W-:-:S04]  /*0410*/  UISETP.NE.AND.EX UP0, UPT, UR7, URZ, UPT, UP0 ;  /* 0x000000ff0700728c */ /* 0x000fc8000bf05300 */
[----:B------:R-:W-:-:S04]  /*0420*/  UISETP.EQ.OR.EX UP3, UPT, UR5, URZ, !UP0, UP1 ;  /* 0x000000ff0500728c */ /* 0x000fc8000c762710 */
[----:B------:R-:W-:-:S05]  /*0430*/  UP2UR UR44, UPR, URZ, 0x8 ;  /* 0x00000008ff2c7883 */ /* 0x000fca0008000000 */
[----:B------:R-:W-:Y:S07]  /*0440*/  BRA.U !UP3, `(.L_x_8) ;  /* 0x000000010b207547 */ /* 0x000fee000b800000 */
[----:B------:R-:W-:Y:S01]  /*0450*/  UISETP.NE.U32.AND UP2, UPT, UR4, URZ, UPT ;  /* 0x000000ff0400728c */ /* 0x000fe2000bf45070 */
[----:B-----5:R-:W-:Y:S01]  /*0460*/  FSETP.NEU.AND P0, PT, R49, RZ, PT ;  /* 0x000000ff3100720b */ /* 0x020fe20003f0d000 */
[----:B------:R-:W-:Y:S02]  /*0470*/  USEL UR4, URZ, 0xffffffff, UP0 ;  /* 0xffffffffff047887 */ /* 0x000fe40008000000 */
[----:B------:R-:W-:-:S10]  /*0480*/  UISETP.NE.AND.EX UP2, UPT, UR5, URZ, UPT, UP2 ;  /* 0x000000ff0500728c */ /* 0x000fd4000bf45320 */
[----:B------:R-:W-:Y:S01]  /*0490*/  VOTEU.ANY UP1, P0 ;  /* 0x0000000000ff7886 */ /* 0x000fe20000020100 */
[----:B------:R-:W-:-:S04]  /*04a0*/  @!UP2 USEL UR4, URZ, 0xffffffff, UP1 ;  /* 0xffffffffff04a887 */ /* 0x000fc80008800000 */
[----:B------:R-:W-:-:S04]  /*04b0*/  ULOP3.LUT UR4, UR4, 0x1, URZ, 0xc0, !UPT ;  /* 0x0000000104047892 */ /* 0x000fc8000f8ec0ff */
[----:B------:R-:W-:-:S11]  /*04c0*/  UISETP.NE.U32.AND UP2, UPT, UR4, 0x1, UPT ;  /* 0x000000010400788c */ /* 0x000fd6000bf45070 */
.L_x_8:
[----:B-12---:R-:W1:Y:S01]  /*04d0*/  SHFL.IDX PT, R2, R104, RZ, 0x1f ;  /* 0x00001fff68027589 */ /* 0x006e6200000e0000 */
[----:B------:R-:W-:-:S04]  /*04e0*/  UISETP.NE.AND UP1, UPT, UR8, 0x2, UPT ;  /* 0x000000020800788c */ /* 0x000fc8000bf25270 */
[----:B------:R-:W-:Y:S01]  /*04f0*/  USEL UR13, URZ, 0x1, UP1 ;  /* 0x00000001ff0d7887 */ /* 0x000fe20008800000 */
[----:B-1----:R-:W-:-:S13]  /*0500*/  ISETP.NE.AND P0, PT, R2, RZ, PT ;  /* 0x000000ff0200720c */ /* 0x002fda0003f05270 */
[----:B------:R-:W-:Y:S05]  /*0510*/  @P0 BRA `(.L_x_9) ;  /* 0x0000000000480947 */ /* 0x000fea0003800000 */
[----:B------:R-:W1:Y:S01]  /*0520*/  S2UR UR5, SR_CgaCtaId ;  /* 0x00000000000579c3 */ /* 0x000e620000008800 */
[----:B------:R-:W-:Y:S01]  /*0530*/  UMOV UR6, 0x400 ;  /* 0x0000040000067882 */ /* 0x000fe20000000000 */
[----:B------:R-:W-:Y:S01]  /*0540*/  UMOV UR4, 0x1 ;  /* 0x0000000100047882 */ /* 0x000fe20000000000 */
[----:B------:R-:W-:Y:S01]  /*0550*/  ELECT P0, URZ, PT ;  /* 0x0000000000ff782f */ /* 0x000fe20003800000 */
[----:B-1----:R-:W-:Y:S02]  /*0560*/  ULEA UR5, UR5, UR6, 0x18 ;  /* 0x0000000605057291 */ /* 0x002fe4000f8ec0ff */
[----:B------:R-:W-:-:S04]  /*0570*/  UIADD3 UR6, UPT, UPT, -UR4, 0x100000, URZ ;  /* 0x0010000004067890 */ /* 0x000fc8000fffe1ff */
[----:B------:R-:W-:Y:S02]  /*0580*/  USHF.L.U32 UR7, UR6, 0xb, URZ ;  /* 0x0000000b06077899 */ /* 0x000fe400080006ff */
[----:B------:R-:W-:Y:S01]  /*0590*/  USHF.L.U32 UR6, UR6, 0x1, URZ ;  /* 0x0000000106067899 */ /* 0x000fe200080006ff */
[----:B------:R-:W1:Y:S11]  /*05a0*/  FENCE.VIEW.ASYNC.S ;  /* 0x00000000000073c6 */ /* 0x000e760000000000 */
[----:B-1----:R1:W2:Y:S01]  /*05b0*/  SYNCS.EXCH.64 URZ, [UR5], UR6 ;  /* 0x0000000605ff75b2 */ /* 0x0022a20008000100 */
[----:B------:R1:W3:Y:S01]  /*05c0*/  SYNCS.EXCH.64 URZ, [UR5+0x20], UR6 ;  /* 0x0000200605ff75b2 */ /* 0x0002e20008000100 */
[----:B------:R1:W4:Y:S01]  /*05d0*/  SYNCS.EXCH.64 URZ, [UR5+0x8], UR6 ;  /* 0x0000080605ff75b2 */ /* 0x0003220008000100 */
[----:B------:R1:W1:Y:S01]  /*05e0*/  SYNCS.EXCH.64 URZ, [UR5+0x28], UR6 ;  /* 0x0000280605ff75b2 */ /* 0x0002620008000100 */
[----:B------:R1:W1:Y:S01]  /*05f0*/  SYNCS.EXCH.64 URZ, [UR5+0x10], UR6 ;  /* 0x0000100605ff75b2 */ /* 0x0002620008000100 */
[----:B------:R1:W1:Y:S01]  /*0600*/  SYNCS.EXCH.64 URZ, [UR5+0x30], UR6 ;  /* 0x0000300605ff75b2 */ /* 0x0002620008000100 */
[----:B------:R1:W1:Y:S01]  /*0610*/  SYNCS.EXCH.64 URZ, [UR5+0x18], UR6 ;  /* 0x0000180605ff75b2 */ /* 0x0002620008000100 */
[----:B------:R1:W1:Y:S01]  /*0620*/  SYNCS.EXCH.64 URZ, [UR5+0x38], UR6 ;  /* 0x0000380605ff75b2 */ /* 0x0002620008000100 */
[----:B------:R-:W-:Y:S01]  /*0630*/  NOP ;  /* 0x0000000000007918 */ /* 0x000fe20000000000 */
.L_x_9:
[----:B------:R-:W2:Y:S01]  /*0640*/  SHFL.IDX PT, R2, R104, RZ, 0x1f ;  /* 0x00001fff68027589 */ /* 0x000ea200000e0000 */
[----:B------:R-:W-:Y:S01]  /*0650*/  NOP ;  /* 0x0000000000007918 */ /* 0x000fe20000000000 */
[----:B--2---:R-:W-:-:S13]  /*0660*/  ISETP.NE.AND P0, PT, R2, 0x1, PT ;  /* 0x000000010200780c */ /* 0x004fda0003f05270 */
[----:B------:R-:W-:Y:S05]  /*0670*/  @P0 BRA `(.L_x_10) ;  /* 0x0000000000400947 */ /* 0x000fea0003800000 */
[----:B-1----:R-:W1:Y:S01]  /*0680*/  S2UR UR6, SR_CgaCtaId ;  /* 0x00000000000679c3 */ /* 0x002e620000008800 */
[----:B------:R-:W-:Y:S01]  /*0690*/  UMOV UR7, 0x400 ;  /* 0x0000040000077882 */ /* 0x000fe20000000000 */
[----:B------:R-:W-:Y:S01]  /*06a0*/  UMOV UR5, 0x20 ;  /* 0x0000002000057882 */ /* 0x000fe20000000000 */
[----:B------:R-:W-:Y:S01]  /*06b0*/  UMOV UR4, 0x80 ;  /* 0x0000008000047882 */ /* 0x000fe20000000000 */
[----:B------:R-:W-:-:S04]  /*06c0*/  UIADD3 UR10, UPT, UPT, -UR5, 0x100000, URZ ;  /* 0x00100000050a7890 */ /* 0x000fc8000fffe1ff */
[----:B------:R-:W-:Y:S02]  /*06d0*/  USHF.L.U32 UR11, UR10, 0xb, URZ ;  /* 0x0000000b0a0b7899 */ /* 0x000fe400080006ff */
[----:B------:R-:W-:Y:S02]  /*06e0*/  USHF.L.U32 UR10, UR10, 0x1, URZ ;  /* 0x000000010a0a7899 */ /* 0x000fe400080006ff */
[----:B------:R-:W-:-:S04]  /*06f0*/  UIADD3 UR4, UPT, UPT, -UR4, 0x100000, URZ ;  /* 0x0010000004047890 */ /* 0x000fc8000fffe1ff */
[----:B------:R-:W-:Y:S02]  /*0700*/  USHF.L.U32 UR5, UR4, 0xb, URZ ;  /* 0x0000000b04057899 */ /* 0x000fe400080006ff */
[----:B------:R-:W-:Y:S01]  /*0710*/  USHF.L.U32 UR4, UR4, 0x1, URZ ;  /* 0x0000000104047899 */ /* 0x000fe200080006ff */
[----:B------:R-:W-:Y:S01]  /*0720*/  ELECT P0, URZ, PT ;  /* 0x0000000000ff782f */ /* 0x000fe20003800000 */
[----:B-1----:R-:W-:Y:S01]  /*0730*/  ULEA UR6, UR6, UR7, 0x18 ;  /* 0x0000000706067291 */ /* 0x002fe2000f8ec0ff */
[----:B------:R-:W1:Y:S11]  /*0740*/  FENCE.VIEW.ASYNC.S ;  /* 0x00000000000073c6 */ /* 0x000e760000000000 */
[----:B-1----:R2:W1:Y:S01]  /*0750*/  SYNCS.EXCH.64 URZ, [UR6+0x40], UR10 ;  /* 0x0000400a06ff75b2 */ /* 0x0024620008000100 */
[----:B------:R2:W1:Y:S02]  /*0760*/  SYNCS.EXCH.64 URZ, [UR6+0x48], UR4 ;  /* 0x0000480406ff75b2 */ /* 0x0004640008000100 */
[----:B--2---:R-:W-:Y:S01]  /*0770*/  NOP ;  /* 0x0000000000007918 */ /* 0x004fe20000000000 */
.L_x_10:
[----:B------:R-:W2:Y:S01]  /*0780*/  SHFL.IDX PT, R2, R104, RZ, 0x1f ;  /* 0x00001fff68027589 */ /* 0x000ea200000e0000 */
[----:B------:R-:W-:Y:S01]  /*0790*/  NOP ;  /* 0x0000000000007918 */ /* 0x000fe20000000000 */
[----:B--2---:R-:W-:-:S13]  /*07a0*/  ISETP.NE.AND P0, PT, R2, 0x3, PT ;  /* 0x000000030200780c */ /* 0x004fda0003f05270 */
[----:B------:R-:W-:Y:S05]  /*07b0*/  @P0 BRA `(.L_x_11) ;  /* 0x0000000000300947 */ /* 0x000fea0003800000 */
[----:B-1----:R-:W1:Y:S01]  /*07c0*/  S2UR UR5, SR_CgaCtaId ;  /* 0x00000000000579c3 */ /* 0x002e620000008800 */
        /* <DEDUP_REMOVED lines=8> */
[----:B-1----:R2:W1:Y:S01]  /*0850*/  SYNCS.EXCH.64 URZ, [UR5+0x50], UR6 ;  /* 0x0000500605ff75b2 */ /* 0x0024620008000100 */
[----:B------:R2:W1:Y:S02]  /*0860*/  SYNCS.EXCH.64 URZ, [UR5+0x58], UR6 ;  /* 0x0000580605ff75b2 */ /* 0x0004640008000100 */
[----:B--2---:R-:W-:Y:S01]  /*0870*/  NOP ;  /* 0x0000000000007918 */ /* 0x004fe20000000000 */
.L_x_11:
[----:B------:R-:W2:Y:S01]  /*0880*/  SHFL.IDX PT, R2, R104, RZ, 0x1f ;  /* 0x00001fff68027589 */ /* 0x000ea200000e0000 */
[----:B------:R-:W-:Y:S01]  /*0890*/  NOP ;  /* 0x0000000000007918 */ /* 0x000fe20000000000 */
[----:B--2---:R-:W-:-:S13]  /*08a0*/  ISETP.NE.AND P0, PT, R2, 0x4, PT ;  /* 0x000000040200780c */ /* 0x004fda0003f05270 */
[----:B------:R-:W-:Y:S05]  /*08b0*/  @P0 BRA `(.L_x_12) ;  /* 0x00000000004c0947 */ /* 0x000fea0003800000 */
[----:B-1----:R-:W1:Y:S01]  /*08c0*/  S2UR UR5, SR_CgaCtaId ;  /* 0x00000000000579c3 */ /* 0x002e620000008800 */
[----:B------:R-:W-:Y:S01]  /*08d0*/  UMOV UR7, 0x100 ;  /* 0x0000010000077882 */ /* 0x000fe20000000000 */
[----:B------:R-:W-:Y:S01]  /*08e0*/  UMOV UR6, 0x400 ;  /* 0x0000040000067882 */ /* 0x000fe20000000000 */
[----:B------:R-:W-:Y:S01]  /*08f0*/  USEL UR7, UR7, 0xe0, UP2 ;  /* 0x000000e007077887 */ /* 0x000fe20009000000 */
[----:B------:R-:W-:Y:S01]  /*0900*/  UMOV UR4, 0x1 ;  /* 0x0000000100047882 */ /* 0x000fe20000000000 */
[----:B------:R-:W-:Y:S01]  /*0910*/  ELECT P0, URZ, PT ;  /* 0x0000000000ff782f */ /* 0x000fe20003800000 */
[----:B------:R-:W-:-:S04]  /*0920*/  UIADD3 UR10, UPT, UPT, -UR4, 0x100000, URZ ;  /* 0x00100000040a7890 */ /* 0x000fc8000fffe1ff */
[----:B------:R-:W-:Y:S02]  /*0930*/  USHF.L.U32 UR11, UR10, 0xb, URZ ;  /* 0x0000000b0a0b7899 */ /* 0x000fe400080006ff */
[----:B------:R-:W-:Y:S02]  /*0940*/  USHF.L.U32 UR10, UR10, 0x1, URZ ;  /* 0x000000010a0a7899 */ /* 0x000fe400080006ff */
[----:B-1----:R-:W-:Y:S02]  /*0950*/  ULEA UR5, UR5, UR6, 0x18 ;  /* 0x0000000605057291 */ /* 0x002fe4000f8ec0ff */
[----:B------:R-:W-:-:S04]  /*0960*/  UIADD3 UR6, UPT, UPT, -UR7, 0x100000, URZ ;  /* 0x0010000007067890 */ /* 0x000fc8000fffe1ff */
[----:B------:R-:W-:Y:S02]  /*0970*/  USHF.L.U32 UR7, UR6, 0xb, URZ ;  /* 0x0000000b06077899 */ /* 0x000fe400080006ff */
[----:B------:R-:W-:Y:S01]  /*0980*/  USHF.L.U32 UR6, UR6, 0x1, URZ ;  /* 0x0000000106067899 */ /* 0x000fe200080006ff */
[----:B------:R-:W1:Y:S03]  /*0990*/  FENCE.VIEW.ASYNC.S ;  /* 0x00000000000073c6 */ /* 0x000e660000000000 */
[----:B-1----:R2:W1:Y:S08]  /*09a0*/  SYNCS.EXCH.64 URZ, [UR5+0x60], UR10 ;  /* 0x0000600a05ff75b2 */ /* 0x0024700008000100 */
[----:B------:R2:W1:Y:S01]  /*09b0*/  SYNCS.EXCH.64 URZ, [UR5+0x70], UR6 ;  /* 0x0000700605ff75b2 */ /* 0x0004620008000100 */
[----:B------:R2:W1:Y:S01]  /*09c0*/  SYNCS.EXCH.64 URZ, [UR5+0x68], UR10 ;  /* 0x0000680a05ff75b2 */ /* 0x0004620008000100 */
[----:B------:R2:W1:Y:S02]  /*09d0*/  SYNCS.EXCH.64 URZ, [UR5+0x78], UR6 ;  /* 0x0000780605ff75b2 */ /* 0x0004640008000100 */
[----:B--2---:R-:W-:Y:S01]  /*09e0*/  NOP ;  /* 0x0000000000007918 */ /* 0x004fe20000000000 */
.L_x_12:
        /* <DEDUP_REMOVED lines=18> */
[----:B------:R2:W1:Y:S01]  /*0b10*/  SYNCS.EXCH.64 URZ, [UR6+0xa0], UR4 ;  /* 0x0000a00406ff75b2 */ /* 0x0004620008000100 */
[----:B------:R2:W1:Y:S01]  /*0b20*/  SYNCS.EXCH.64 URZ, [UR6+0x88], UR10 ;  /* 0x0000880a06ff75b2 */ /* 0x0004620008000100 */
[----:B------:R2:W1:Y:S01]  /*0b30*/  SYNCS.EXCH.64 URZ, [UR6+0xa8], UR4 ;  /* 0x0000a80406ff75b2 */ /* 0x0004620008000100 */
[----:B------:R2:W1:Y:S01]  /*0b40*/  SYNCS.EXCH.64 URZ, [UR6+0x90], UR10 ;  /* 0x0000900a06ff75b2 */ /* 0x0004620008000100 */
[----:B------:R2:W1:Y:S01]  /*0b50*/  SYNCS.EXCH.64 URZ, [UR6+0xb0], UR4 ;  /* 0x0000b00406ff75b2 */ /* 0x0004620008000100 */
[----:B------:R2:W1:Y:S01]  /*0b60*/  SYNCS.EXCH.64 URZ, [UR6+0x98], UR10 ;  /* 0x0000980a06ff75b2 */ /* 0x0004620008000100 */
[----:B------:R2:W1:Y:S02]  /*0b70*/  SYNCS.EXCH.64 URZ, [UR6+0xb8], UR4 ;  /* 0x0000b80406ff75b2 */ /* 0x0004640008000100 */
[----:B--2---:R-:W-:Y:S01]  /*0b80*/  NOP ;  /* 0x0000000000007918 */ /* 0x004fe20000000000 */
.L_x_13:
        /* <DEDUP_REMOVED lines=14> */
[----:B------:R2:W1:Y:S01]  /*0c70*/  SYNCS.EXCH.64 URZ, [UR5+0xd0], UR6 ;  /* 0x0000d00605ff75b2 */ /* 0x0004620008000100 */
[----:B------:R2:W1:Y:S01]  /*0c80*/  SYNCS.EXCH.64 URZ, [UR5+0xc8], UR6 ;  /* 0x0000c80605ff75b2 */ /* 0x0004620008000100 */
[----:B------:R2:W1:Y:S02]  /*0c90*/  SYNCS.EXCH.64 URZ, [UR5+0xd8], UR6 ;  /* 0x0000d80605ff75b2 */ /* 0x0004640008000100 */
[----:B--2---:R-:W-:Y:S01]  /*0ca0*/  NOP ;  /* 0x0000000000007918 */ /* 0x004fe20000000000 */
.L_x_14:
[----:B-1----:R-:W1:Y:S01]  /*0cb0*/  S2UR UR5, SR_CTAID.X ;  /* 0x00000000000579c3 */ /* 0x002e620000002500 */
[----:B------:R-:W-:-:S05]  /*0cc0*/  CS2R.32 R97, SR_CgaSize ;  /* 0x0000000000617805 */ /* 0x000fca0000008a00 */
[----:B------:R-:W-:-:S05]  /*0cd0*/  IMAD R97, R97, -0xa0, RZ ;  /* 0xffffff6061617824 */ /* 0x000fca00078e02ff */
[----:B------:R-:W-:-:S14]  /*0ce0*/  R2UR UR7, R97 ;  /* 0x00000000610772ca */ /* 0x000fdc00000e0000 */
[----:B------:R-:W2:Y:S01]  /*0cf0*/  LDCU UR7, c[0x0][UR7+0x2b0] ;  /* 0x00005600070777ac */ /* 0x000ea20008000800 */
[----:B------:R-:W-:Y:S01]  /*0d00*/  NOP ;  /* 0x0000000000007918 */ /* 0x000fe20000000000 */
[----:B------:R-:W-:-:S05]  /*0d10*/  CS2R.32 R97, SR_CgaSize ;  /* 0x0000000000617805 */ /* 0x000fca0000008a00 */
[----:B------:R-:W-:-:S05]  /*0d20*/  IMAD R97, R97, -0xa0, RZ ;  /* 0xffffff6061617824 */ /* 0x000fca00078e02ff */
[----:B------:R-:W-:-:S14]  /*0d30*/  R2UR UR6, R97 ;  /* 0x00000000610672ca */ /* 0x000fdc00000e0000 */
[----:B------:R-:W3:Y:S01]  /*0d40*/  LDCU UR6, c[0x0][UR6+0x2b4] ;  /* 0x00005680060677ac */ /* 0x000ee20008000800 */
[----:B------:R-:W4:Y:S08]  /*0d50*/  S2UR UR4, SR_CTAID.Y ;  /* 0x00000000000479c3 */ /* 0x000f300000002600 */
[----:B------:R-:W3:Y:S01]  /*0d60*/  LDC R9, c[0x0][0xb24] ;  /* 0x0002c900ff097b82 */ /* 0x000ee20000000800 */
[----:B-1----:R-:W-:-:S02]  /*0d70*/  I2FP.F32.U32 R5, UR5 ;  /* 0x0000000500057c45 */ /* 0x002fc40008201000 */
[----:B------:R-:W-:-:S05]  /*0d80*/  CS2R.32 R3, SR_CgaSize ;  /* 0x0000000000037805 */ /* 0x000fca0000008a00 */
[----:B------:R-:W-:-:S06]  /*0d90*/  IMAD R3, R3, -0xa0, RZ ;  /* 0xffffff6003037824 */ /* 0x000fcc00078e02ff */
[----:B------:R-:W1:Y:S01]  /*0da0*/  LDC R3, c[0x0][R3+0x2a0] ;  /* 0x0000a80003037b82 */ /* 0x000e620000000800 */
[----:B------:R-:W-:Y:S01]  /*0db0*/  MOV R97, UR5 ;  /* 0x0000000500617c02 */ /* 0x000fe20008000f00 */
[----:B--2---:R-:W-:Y:S01]  /*0dc0*/  FMUL R5, R5, UR7 ;  /* 0x0000000705057c20 */ /* 0x004fe20008400000 */
[----:B----4-:R-:W-:Y:S02]  /*0dd0*/  I2FP.F32.U32 R4, UR4 ;  /* 0x0000000400047c45 */ /* 0x010fe40008201000 */
[----:B------:R-:W-:-:S05]  /*0de0*/  CS2R.32 R2, SR_CgaSize ;  /* 0x0000000000027805 */ /* 0x000fca0000008a00 */
[----:B------:R-:W-:-:S06]  /*0df0*/  IMAD R2, R2, -0xa0, RZ ;  /* 0xffffff6002027824 */ /* 0x000fcc00078e02ff */
[----:B------:R-:W2:Y:S01]  /*0e00*/  LDC R2, c[0x0][R2+0x2a4] ;  /* 0x0000a90002027b82 */ /* 0x000ea20000000800 */
[----:B------:R-:W4:Y:S01]  /*0e10*/  F2I.U32.TRUNC.NTZ R90, R5 ;  /* 0x00000005005a7305 */ /* 0x000f22000020f000 */
[----:B------:R-:W-:Y:S01]  /*0e20*/  MOV R91, UR4 ;  /* 0x00000004005b7c02 */ /* 0x000fe20008000f00 */
[----:B---3--:R-:W-:-:S05]  /*0e30*/  FMUL R4, R4, UR6 ;  /* 0x0000000604047c20 */ /* 0x008fca0008400000 */
[----:B------:R-:W-:Y:S01]  /*0e40*/  BAR.SYNC.DEFER_BLOCKING 0x0 ;  /* 0x0000000000007b1d */ /* 0x000fe20000010000 */
[----:B------:R-:W-:-:S05]  /*0e50*/  ISETP.GE.AND P0, PT, R9, 0x1, PT ;  /* 0x000000010900780c */ /* 0x000fca0003f06270 */
[----:B------:R-:W3:Y:S02]  /*0e60*/  F2I.U32.TRUNC.NTZ R79, R4 ;  /* 0x00000004004f7305 */ /* 0x000ee4000020f000 */
[----:B------:R-:W2:Y:S01]  /*0e70*/  S2UR UR36, SR_CTAID.Z ;  /* 0x00000000002479c3 */ /* 0x000ea20000002700 */
[----:B----4-:R-:W-:-:S05]  /*0e80*/  IADD3 R90, PT, PT, -R90, RZ, RZ ;  /* 0x000000ff5a5a7210 */ /* 0x010fca0007ffe1ff */
[----:B-1----:R-:W-:Y:S01]  /*0e90*/  IMAD R90, R3, R90, UR5 ;  /* 0x00000005035a7e24 */ /* 0x002fe2000f8e025a */
[----:B---3--:R-:W-:-:S05]  /*0ea0*/  IADD3 R79, PT, PT, -R79, RZ, RZ ;  /* 0x000000ff4f4f7210 */ /* 0x008fca0007ffe1ff */
[----:B--2---:R-:W-:Y:S01]  /*0eb0*/  IMAD R79, R2, R79, UR4 ;  /* 0x00000004024f7e24 */ /* 0x004fe2000f8e024f */
[----:B------:R-:W-:Y:S06]  /*0ec0*/  @!P0 BRA `(.L_x_15) ;  /* 0x0000000000b88947 */ /* 0x000fec0003800000 */
[----:B------:R-:W1:Y:S01]  /*0ed0*/  LDC.64 R4, c[0x0][0xb18] ;  /* 0x0002c600ff047b82 */ /* 0x000e620000000a00 */
[----:B------:R-:W-:-:S07]  /*0ee0*/  ISETP.NE.AND P0, PT, R9, 0x1, PT ;  /* 0x000000010900780c */ /* 0x000fce0003f05270 */
[----:B------:R-:W2:Y:S08]  /*0ef0*/  LDC R10, c[0x0][0xb0c] ;  /* 0x0002c300ff0a7b82 */ /* 0x000eb00000000800 */
[----:B------:R-:W3:Y:S08]  /*0f00*/  LDC R11, c[0x0][0x370] ;  /* 0x0000dc00ff0b7b82 */ /* 0x000ef00000000800 */
[----:B------:R-:W4:Y:S01]  /*0f10*/  LDC R12, c[0x0][0x374] ;  /* 0x0000dd00ff0c7b82 */ /* 0x000f220000000800 */
[----:B-1----:R-:W-:-:S07]  /*0f20*/  ISETP.NE.AND P1, PT, R4, 0x1, PT ;  /* 0x000000010400780c */ /* 0x002fce0003f25270 */
[----:B------:R-:W3:Y:S01]  /*0f30*/  LDC.64 R6, c[0x0][0xb10] ;  /* 0x0002c400ff067b82 */ /* 0x000ee20000000a00 */
[----:B--2---:R-:W-:-:S07]  /*0f40*/  ISETP.NE.AND P2, PT, R10, 0x1, PT ;  /* 0x000000010a00780c */ /* 0x004fce0003f45270 */
[----:B------:R-:W1:Y:S08]  /*0f50*/  LDC R8, c[0x0][0xb20] ;  /* 0x0002c800ff087b82 */ /* 0x000e700000000800 */
[----:B------:R-:W2:Y:S01]  /*0f60*/  LDC.64 R2, c[0x0][0xb28] ;  /* 0x0002ca00ff027b82 */ /* 0x000ea20000000a00 */
[----:B----4-:R-:W-:-:S04]  /*0f70*/  IMAD.HI.U32 R13, R12, R5, RZ ;  /* 0x000000050c0d7227 */ /* 0x010fc800078e00ff */
[----:B------:R-:W-:-:S04]  /*0f80*/  IMAD.HI.U32 R5, R91, R5, RZ ;  /* 0x000000055b057227 */ /* 0x000fc800078e00ff */
[----:B---3--:R-:W-:-:S04]  /*0f90*/  IMAD.HI.U32 R14, R11, R6, RZ ;  /* 0x000000060b0e7227 */ /* 0x008fc800078e00ff */
[----:B------:R-:W-:Y:S01]  /*0fa0*/  IMAD.HI.U32 R16, R97, R6, RZ ;  /* 0x0000000661107227 */ /* 0x000fe200078e00ff */
[-C--:B------:R-:W-:Y:S02]  /*0fb0*/  @P2 SHF.R.U32.HI R11, RZ, R7.reuse, R14 ;  /* 0x00000007ff0b2219 */ /* 0x080fe4000001160e */
[-C--:B-1----:R-:W-:Y:S02]  /*0fc0*/  @P1 SHF.R.U32.HI R12, RZ, R8.reuse, R13 ;  /* 0x00000008ff0c1219 */ /* 0x082fe4000001160d */
[----:B------:R-:W-:Y:S02]  /*0fd0*/  SHF.R.U32.HI R8, RZ, R8, R5 ;  /* 0x00000008ff087219 */ /* 0x000fe40000011605 */
[----:B------:R-:W-:Y:S02]  /*0fe0*/  SHF.R.U32.HI R16, RZ, R7, R16 ;  /* 0x00000007ff107219 */ /* 0x000fe40000011610 */
[----:B------:R-:W-:Y:S01]  /*0ff0*/  SEL R5, R91, R8, !P1 ;  /* 0x000000085b057207 */ /* 0x000fe20004800000 */
[----:B--2---:R-:W-:Y:S01]  /*1000*/  IMAD.HI.U32 R14, R12, R2, RZ ;  /* 0x000000020c0e7227 */ /* 0x004fe200078e00ff */
[----:B------:R-:W-:-:S03]  /*1010*/  SEL R7, R97, R16, !P2 ;  /* 0x0000001061077207 */ /* 0x000fc60005000000 */
[----:B------:R-:W-:Y:S01]  /*1020*/  IMAD.HI.U32 R6, R11, R2, RZ ;  /* 0x000000020b067227 */ /* 0x000fe200078e00ff */
[----:B------:R-:W-:-:S04]  /*1030*/  @P0 SHF.R.U32.HI R12, RZ, R3, R14 ;  /* 0x00000003ff0c0219 */ /* 0x000fc8000001160e */
[----:B------:R-:W-:Y:S01]  /*1040*/  @P0 SHF.R.U32.HI R11, RZ, R3, R6 ;  /* 0x00000003ff0b0219 */ /* 0x000fe20000011606 */
[----:B------:R-:W-:-:S04]  /*1050*/  IMAD R12, R12, R9, RZ ;  /* 0x000000090c0c7224 */ /* 0x000fc800078e02ff */
[----:B------:R-:W-:Y:S01]  /*1060*/  IMAD R6, R11, R9, RZ ;  /* 0x000000090b067224 */ /* 0x000fe200078e02ff */
[----:B------:R-:W-:-:S04]  /*1070*/  ISETP.GE.AND P1, PT, R5, R12, PT ;  /* 0x0000000c0500720c */ /* 0x000fc80003f26270 */
[----:B------:R-:W-:Y:S01]  /*1080*/  ISETP.GE.OR P1, PT, R7, R6, P1 ;  /* 0x000000060700720c */ /* 0x000fe20000f26670 */
[----:B------:R-:W-:-:S05]  /*1090*/  IMAD.HI.U32 R6, R5, R2, RZ ;  /* 0x0000000205067227 */ /* 0x000fca00078e00ff */
[----:B------:R-:W-:-:S04]  /*10a0*/  SHF.R.U32.HI R6, RZ, R3, R6 ;  /* 0x00000003ff067219 */ /* 0x000fc80000011606 */
[----:B------:R-:W-:-:S03]  /*10b0*/  SEL R6, R5, R6, !P0 ;  /* 0x0000000605067207 */ /* 0x000fc60004000000 */
[----:B------:R-:W-:Y:S01]  /*10c0*/  @!P1 IMAD.HI.U32 R8, R7, R2, RZ ;  /* 0x0000000207089227 */ /* 0x000fe200078e00ff */
[----:B------:R-:W-:-:S04]  /*10d0*/  IADD3 R2, PT, PT, -R6, RZ, RZ ;  /* 0x000000ff06027210 */ /* 0x000fc80007ffe1ff */
[----:B------:R-:W-:Y:S01]  /*10e0*/  @!P1 SHF.R.U32.HI R8, RZ, R3, R8 ;  /* 0x00000003ff089219 */ /* 0x000fe20000011608 */
[----:B------:R-:W-:-:S03]  /*10f0*/  IMAD R2, R9, R2, R5 ;  /* 0x0000000209027224 */ /* 0x000fc600078e0205 */
[----:B------:R-:W-:Y:S02]  /*1100*/  @!P1 SEL R3, R7, R8, !P0 ;  /* 0x0000000807039207 */ /* 0x000fe40004000000 */
[----:B------:R-:W-:-:S03]  /*1110*/  IADD3 R8, PT, PT, -R5, RZ, RZ ;  /* 0x000000ff05087210 */ /* 0x000fc60007ffe1ff */
[--C-:B------:R-:W-:Y:S02]  /*1120*/  @!P1 IMAD.IADD R6, R6, 0x1, -R3.reuse ;  /* 0x0000000106069824 */ /* 0x100fe400078e0a03 */
[----:B------:R-:W-:Y:S01]  /*1130*/  @!P1 IMAD R3, R2, R11, R3 ;  /* 0x0000000b02039224 */ /* 0x000fe200078e0203 */
[----:B------:R-:W-:Y:S01]  /*1140*/  IADD3 R2, PT, PT, -R7, RZ, RZ ;  /* 0x000000ff07027210 */ /* 0x000fe20007ffe1ff */
[----:B------:R-:W-:Y:S02]  /*1150*/  @!P1 IMAD R5, R6, R9, R7 ;  /* 0x0000000906059224 */ /* 0x000fe400078e0207 */
[----:B------:R-:W-:Y:S02]  /*1160*/  IMAD R8, R4, R8, R91 ;  /* 0x0000000804087224 */ /* 0x000fe400078e025b */
[----:B------:R-:W-:Y:S02]  /*1170*/  @!P1 IMAD.MOV.U32 R7, RZ, RZ, R3 ;  /* 0x000000ffff079224 */ /* 0x000fe400078e0003 */
[----:B------:R-:W-:-:S02]  /*1180*/  IMAD R2, R10, R2, R97 ;  /* 0x000000020a027224 */ /* 0x000fc400078e0261 */
[----:B------:R-:W-:Y:S02]  /*1190*/  IMAD R91, R5, R4, R8 ;  /* 0x00000004055b7224 */ /* 0x000fe400078e0208 */
[----:B------:R-:W-:Y:S02]  /*11a0*/  IMAD R97, R7, R10, R2 ;  /* 0x0000000a07617224 */ /* 0x000fe400078e0202 */
.L_x_15:
[----:B------:R-:W1:Y:S01]  /*11b0*/  LDCU UR4, c[0x0][0xb30] ;  /* 0x00016600ff0477ac */ /* 0x000e620008000800 */
[----:B------:R-:W2:Y:S08]  /*11c0*/  S2UR UR37, SR_CgaCtaId ;  /* 0x00000000002579c3 */ /* 0x000eb00000008800 */
[----:B------:R-:W3:Y:S01]  /*11d0*/  LDC R40, c[0x0][0xb24] ;  /* 0x0002c900ff287b82 */ /* 0x000ee20000000800 */
[----:B-1----:R-:W-:-:S09]  /*11e0*/  UISETP.NE.AND UP1, UPT, UR4, 0x1, UPT ;  /* 0x000000010400788c */ /* 0x002fd2000bf25270 */
[----:B--2---:R-:W-:Y:S05]  /*11f0*/  BRA.U UP1, `(.L_x_16) ;  /* 0x0000000101407547 */ /* 0x004fea000b800000 */
[----:B------:R-:W1:Y:S08]  /*1200*/  LDC.64 R4, c[0x0][0xb10] ;  /* 0x0002c400ff047b82 */ /* 0x000e700000000a00 */
[----:B------:R-:W2:Y:S08]  /*1210*/  LDC.64 R2, c[0x0][0xb18] ;  /* 0x0002c600ff027b82 */ /* 0x000eb00000000a00 */
[----:B------:R-:W4:Y:S08]  /*1220*/  LDC R6, c[0x0][0xb20] ;  /* 0x0002c800ff067b82 */ /* 0x000f300000000800 */
[----:B------:R-:W3:Y:S01]  /*1230*/  LDC R8, c[0x0][0xb0c] ;  /* 0x0002c300ff087b82 */ /* 0x000ee20000000800 */
[----:B-1----:R-:W-:-:S05]  /*1240*/  IMAD.HI.U32 R4, R97, R4, RZ ;  /* 0x0000000461047227 */ /* 0x002fca00078e00ff */
[----:B------:R-:W-:Y:S01]  /*1250*/  SHF.R.U32.HI R4, RZ, R5, R4 ;  /* 0x00000005ff047219 */ /* 0x000fe20000011604 */
[----:B--2---:R-:W-:Y:S01]  /*1260*/  IMAD.HI.U32 R3, R91, R3, RZ ;  /* 0x000000035b037227 */ /* 0x004fe200078e00ff */
[----:B------:R-:W-:-:S04]  /*1270*/  ISETP.NE.AND P0, PT, R2, 0x1, PT ;  /* 0x000000010200780c */ /* 0x000fc80003f05270 */
[----:B----4-:R-:W-:-:S04]  /*1280*/  SHF.R.U32.HI R6, RZ, R6, R3 ;  /* 0x00000006ff067219 */ /* 0x010fc80000011603 */
[----:B------:R-:W-:Y:S02]  /*1290*/  SEL R3, R91, R6, !P0 ;  /* 0x000000065b037207 */ /* 0x000fe40004000000 */
[----:B---3--:R-:W-:-:S04]  /*12a0*/  ISETP.NE.AND P1, PT, R8, 0x1, PT ;  /* 0x000000010800780c */ /* 0x008fc80003f25270 */
[----:B------:R-:W-:-:S05]  /*12b0*/  SEL R4, R97, R4, !P1 ;  /* 0x0000000461047207 */ /* 0x000fca0004800000 */
[----:B------:R-:W-:Y:S02]  /*12c0*/  IMAD.IADD R5, R3, 0x1, -R4 ;  /* 0x0000000103057824 */ /* 0x000fe400078e0a04 */
[----:B------:R-:W-:Y:S02]  /*12d0*/  IMAD.IADD R3, R4, 0x1, -R3 ;  /* 0x0000000104037824 */ /* 0x000fe400078e0a03 */
[----:B------:R-:W-:Y:S02]  /*12e0*/  IMAD R97, R5, R8, R97 ;  /* 0x0000000805617224 */ /* 0x000fe400078e0261 */
[----:B------:R-:W-:-:S07]  /*12f0*/  IMAD R91, R3, R2, R91 ;  /* 0x00000002035b7224 */ /* 0x000fce00078e025b */
.L_x_16:
[----:B------:R-:W-:Y:S01]  /*1300*/  BAR.SYNC.DEFER_BLOCKING 0x0 ;  /* 0x0000000000007b1d */ /* 0x000fe20000010000 */
[----:B------:R-:W-:Y:S01]  /*1310*/  UISETP.NE.AND UP1, UPT, UR8, 0x2, UPT ;  /* 0x000000020800788c */ /* 0x000fe2000bf25270 */
[----:B------:R-:W-:Y:S02]  /*1320*/  ISETP.NE.OR P5, PT, R0, 0x2, !P5 ;  /* 0x000000020000780c */ /* 0x000fe40006fa5670 */
[----:B------:R-:W-:-:S06]  /*1330*/  LOP3.LUT R2, R101, 0x1f, RZ, 0xc0, !PT ;  /* 0x0000001f65027812 */ /* 0x000fcc00078ec0ff */
[----:B------:R-:W-:Y:S05]  /*1340*/  BRA.U UP1, `(.L_x_17) ;  /* 0x0000001101547547 */ /* 0x000fea000b800000 */
[----:B------:R-:W1:Y:S01]  /*1350*/  LDCU UR13, c[0x0][0x38c] ;  /* 0x00007180ff0d77ac */ /* 0x000e620008000800 */
[----:B------:R-:W2:Y:S01]  /*1360*/  LDC R9, c[0x0][0x370] ;  /* 0x0000dc00ff097b82 */ /* 0x000ea20000000800 */
[----:B------:R-:W-:Y:S01]  /*1370*/  PLOP3.LUT P1, PT, PT, PT, UP2, 0x80, 0x8 ;  /* 0x000000000008781c */ /* 0x000fe20003f2f028 */
[----:B------:R-:W-:Y:S01]  /*1380*/  IMAD.MOV.U32 R15, RZ, RZ, 0x1 ;  /* 0x00000001ff0f7424 */ /* 0x000fe200078e00ff */
[----:B------:R-:W-:Y:S01]  /*1390*/  ISETP.EQ.OR P4, PT, R2, RZ, P5 ;  /* 0x000000ff0200720c */ /* 0x000fe20002f82670 */
[----:B------:R-:W-:Y:S01]  /*13a0*/  IMAD.MOV.U32 R14, RZ, RZ, RZ ;  /* 0x000000ffff0e7224 */ /* 0x000fe200078e00ff */
[----:B------:R-:W-:Y:S02]  /*13b0*/  PLOP3.LUT P1, PT, P1, PT, PT, 0x8, 0x80 ;  /* 0x000000000080781c */ /* 0x000fe40000f2e170 */
[----:B------:R-:W-:Y:S01]  /*13c0*/  CS2R R12, SRZ ;  /* 0x00000000000c7805 */ /* 0x000fe2000001ff00 */
[----:B------:R-:W-:Y:S01]  /*13d0*/  IMAD.MOV.U32 R10, RZ, RZ, 0x1 ;  /* 0x00000001ff0a7424 */ /* 0x000fe200078e00ff */
[----:B------:R-:W4:Y:S01]  /*13e0*/  LDC R0, c[0x0][0x374] ;  /* 0x0000dd00ff007b82 */ /* 0x000f220000000800 */
[----:B------:R-:W2:Y:S01]  /*13f0*/  LDCU.64 UR22, c[0x0][0x348] ;  /* 0x00006900ff1677ac */ /* 0x000ea20008000a00 */
[----:B------:R-:W-:Y:S01]  /*1400*/  UMOV UR6, URZ ;  /* 0x000000ff00067c82 */ /* 0x000fe20008000000 */
[----:B-1----:R-:W-:-:S04]  /*1410*/  UIADD3 UR5, UPT, UPT, UR13, 0x7f, URZ ;  /* 0x0000007f0d057890 */ /* 0x002fc8000fffe0ff */
[----:B------:R-:W-:-:S04]  /*1420*/  USHF.R.S32.HI UR4, URZ, 0x1f, UR5 ;  /* 0x0000001fff047899 */ /* 0x000fc80008011405 */
[----:B------:R-:W-:-:S04]  /*1430*/  ULEA.HI UR4, UR4, UR5, URZ, 0x7 ;  /* 0x0000000504047291 */ /* 0x000fc8000f8f38ff */
[----:B------:R-:W-:Y:S02]  /*1440*/  USHF.R.S32.HI UR15, URZ, 0x7, UR4 ;  /* 0x00000007ff0f7899 */ /* 0x000fe40008011404 */
[----:B------:R-:W-:Y:S02]  /*1450*/  UIADD3 UR4, UPT, UPT, UR13, -0x1, URZ ;  /* 0xffffffff0d047890 */ /* 0x000fe4000fffe0ff */
[----:B------:R-:W-:Y:S02]  /*1460*/  UISETP.LT.U32.AND UP0, UPT, UR15, 0x4, UPT ;  /* 0x000000040f00788c */ /* 0x000fe4000bf01070 */
[----:B------:R-:W-:Y:S02]  /*1470*/  UISETP.GE.U32.AND UP1, UPT, UR4, -0xff, UPT ;  /* 0xffffff010400788c */ /* 0x000fe4000bf26070 */
[----:B------:R-:W-:Y:S02]  /*1480*/  USEL UR14, UR15, 0x4, UP0 ;  /* 0x000000040f0e7887 */ /* 0x000fe40008000000 */
[----:B------:R-:W-:-:S02]  /*1490*/  UIADD3 UR13, UPT, UPT, UR13, 0xfe, URZ ;  /* 0x000000fe0d0d7890 */ /* 0x000fc4000fffe0ff */
[----:B------:R-:W-:Y:S02]  /*14a0*/  UIADD3 UR5, UPT, UPT, UR14, -0x1, URZ ;  /* 0xffffffff0e057890 */ /* 0x000fe4000fffe0ff */
[----:B------:R-:W-:-:S03]  /*14b0*/  UIADD3 UR7, UPT, UPT, UR15, -UR14, URZ ;  /* 0x8000000e0f077290 */ /* 0x000fc6000fffe0ff */
[----:B------:R-:W-:-:S04]  /*14c0*/  @UP1 UIADD3 UR5, UPT, UPT, UR14, URZ, URZ ;  /* 0x000000ff0e051290 */ /* 0x000fc8000fffe0ff */
[----:B--2---:R-:W-:-:S12]  /*14d0*/  UIADD3 UR5, UPT, UPT, UR5, 0x1, URZ ;  /* 0x0000000105057890 */ /* 0x004fd8000fffe0ff */
.L_x_35:
[----:B------:R-:W-:Y:S01]  /*14e0*/  UISETP.NE.AND UP0, UPT, UR37, URZ, UPT ;  /* 0x000000ff2500728c */ /* 0x000fe2000bf05270 */
[----:B------:R-:W1:Y:S08]  /*14f0*/  S2UR UR37, SR_CgaCtaId ;  /* 0x00000000002579c3 */ /* 0x000e700000008800 */
[----:B------:R-:W-:Y:S05]  /*1500*/  BRA.U UP0, `(.L_x_18) ;  /* 0x0000000100347547 */ /* 0x000fea000b800000 */
[----:B------:R-:W2:Y:S01]  /*1510*/  S2R R2, SR_CgaCtaId ;  /* 0x0000000000027919 */ /* 0x000ea20000008800 */
[----:B------:R-:W-:-:S04]  /*1520*/  MOV R3, 0x400 ;  /* 0x0000040000037802 */ /* 0x000fc80000000f00 */
[----:B--2---:R-:W-:Y:S02]  /*1530*/  LEA R3, R2, R3, 0x18 ;  /* 0x0000000302037211 */ /* 0x004fe400078ec0ff */
[----:B------:R-:W-:-:S03]  /*1540*/  SHF.L.U32 R2, R10, 0x1f, RZ ;  /* 0x0000001f0a027819 */ /* 0x000fc600000006ff */
[----:B------:R-:W-:-:S04]  /*1550*/  IMAD R3, R12, 0x8, R3 ;  /* 0x000000080c037824 */ /* 0x000fc800078e0203 */
[----:B------:R-:W2:Y:S02]  /*1560*/  SYNCS.PHASECHK.TRANS64.TRYWAIT P0, [R3+URZ+0xd0], R2 ;  /* 0x0000d002030075a7 */ /* 0x000ea400080011ff */
[----:B--2---:R-:W-:Y:S05]  /*1570*/  @!P0 BRA `(.L_x_19) ;  /* 0x0000004800f88947 */ /* 0x004fea0003800000 */
.L_x_95:
[----:B------:R-:W-:Y:S01]  /*1580*/  VIADD R12, R12, 0x1 ;  /* 0x000000010c0c7836 */ /* 0x000fe20000000000 */
[----:B------:R2:W-:Y:S04]  /*1590*/  SYNCS.ARRIVE.TRANS64.A1T0 RZ, [R3+URZ+0xc0], RZ ;  /* 0x0000c0ff03ff79a7 */ /* 0x0005e800081000ff */
[----:B------:R-:W-:-:S04]  /*15a0*/  ISETP.NE.AND P0, PT, R12, 0x2, PT ;  /* 0x000000020c00780c */ /* 0x000fc80003f05270 */
[----:B------:R-:W-:Y:S02]  /*15b0*/  SEL R12, R12, RZ, P0 ;  /* 0x000000ff0c0c7207 */ /* 0x000fe40000000000 */
[----:B--2---:R-:W-:-:S04]  /*15c0*/  SEL R3, RZ, 0x1, P0 ;  /* 0x00000001ff037807 */ /* 0x004fc80000000000 */
[----:B------:R-:W-:-:S07]  /*15d0*/  LOP3.LUT R10, R10, R3, RZ, 0x3c, !PT ;  /* 0x000000030a0a7212 */ /* 0x000fce00078e3cff */
.L_x_18:
[----:B------:R-:W-:Y:S01]  /*15e0*/  UMOV UR4, 0x400 ;  /* 0x0000040000047882 */ /* 0x000fe20000000000 */
[----:B------:R-:W-:Y:S01]  /*15f0*/  SHF.L.U32 R2, R15, 0x1f, RZ ;  /* 0x0000001f0f027819 */ /* 0x000fe200000006ff */
[----:B-1----:R-:W-:Y:S01]  /*1600*/  ULEA UR4, UR37, UR4, 0x18 ;  /* 0x0000000425047291 */ /* 0x002fe2000f8ec0ff */
[----:B------:R-:W-:Y:S01]  /*1610*/  R2UR UR35, R97 ;  /* 0x00000000612372ca */ /* 0x000fe200000e0000 */
[----:B------:R-:W-:Y:S01]  /*1620*/  UISETP.GE.U32.AND UP0, UPT, UR13, 0xff, UPT ;  /* 0x000000ff0d00788c */ /* 0x000fe2000bf06070 */
[----:B------:R-:W-:Y:S01]  /*1630*/  R2UR UR11, R91 ;  /* 0x000000005b0b72ca */ /* 0x000fe200000e0000 */
[----:B------:R-:W-:Y:S01]  /*1640*/  ULEA UR8, UR6, UR4, 0x3 ;  /* 0x0000000406087291 */ /* 0x000fe2000f8e18ff */
[----:B------:R-:W-:-:S08]  /*1650*/  UMOV UR24, URZ ;  /* 0x000000ff00187c82 */ /* 0x000fd00008000000 */
[----:B------:R1:W2:Y:S01]  /*1660*/  SYNCS.PHASECHK.TRANS64.TRYWAIT P0, [UR8+0x20], R2 ;  /* 0x00002002ff0075a7 */ /* 0x0002a20008001108 */
[----:B------:R-:W-:Y:S02]  /*1670*/  USHF.L.U32 UR35, UR35, 0x6, URZ ;  /* 0x0000000623237899 */ /* 0x000fe400080006ff */
[----:B------:R-:W-:Y:S01]  /*1680*/  USHF.L.U32 UR11, UR11, 0x6, URZ ;  /* 0x000000060b0b7899 */ /* 0x000fe200080006ff */
[----:B------:R-:W-:Y:S11]  /*1690*/  BRA.U !UP0, `(.L_x_20) ;  /* 0x0000000108a47547 */ /* 0x000ff6000b800000 */
[----:B------:R-:W-:Y:S01]  /*16a0*/  UMOV UR16, URZ ;  /* 0x000000ff00107c82 */ /* 0x000fe20008000000 */
[----:B------:R-:W-:-:S05]  /*16b0*/  UMOV UR17, UR6 ;  /* 0x0000000600117c82 */ /* 0x000fca0008000000 */
.L_x_25:
[----:B-1----:R-:W-:Y:S01]  /*16c0*/  ULEA UR33, UR17, UR4, 0x3 ;  /* 0x0000000411217291 */ /* 0x002fe2000f8e18ff */
[----:B--2---:R-:W-:Y:S01]  /*16d0*/  @!P5 MOV R3, 0x4000 ;  /* 0x000040000003d802 */ /* 0x004fe20000000f00 */
[----:B--2---:R-:W-:Y:S10]  /*16e0*/  @P0 BRA `(.L_x_21) ;  /* 0x00000000000c0947 */ /* 0x004ff40003800000 */
[----:B------:R-:W-:-:S04]  /*16f0*/  SHF.L.U32 R5, R15, 0x1f, RZ ;  /* 0x0000001f0f057819 */ /* 0x000fc800000006ff */
[----:B------:R-:W2:Y:S02]  /*1700*/  SYNCS.PHASECHK.TRANS64.TRYWAIT P0, [UR33+0x20], R5 ;  /* 0x00002005ff0075a7 */ /* 0x000ea40008001121 */
[----:B--2---:R-:W-:Y:S05]  /*1710*/  @!P0 BRA `(.L_x_22) ;  /* 0x0000004800a48947 */ /* 0x004fea0003800000 */
.L_x_21:
[----:B------:R2:W-:Y:S01]  /*1720*/  @!P5 SYNCS.ARRIVE.TRANS64 RZ, [UR33], R3 ;  /* 0x00000003ffffd9a7 */ /* 0x0005e20008000021 */
[----:B------:R-:W-:Y:S04]  /*1730*/  BSSY.RECONVERGENT B0, `(.L_x_23) ;  /* 0x0000003000007945 */ /* 0x000fe80003800200 */
[----:B------:R-:W-:Y:S05]  /*1740*/  @P4 BRA `(.L_x_24) ;  /* 0x0000000000044947 */ /* 0x000fea0003800000 */
[----:B------:R-:W-:Y:S05]  /*1750*/  BPT.TRAP 0x1 ;  /* 0x000000040000795c */ /* 0x000fea0000300000 */
.L_x_24:
[----:B------:R-:W-:Y:S05]  /*1760*/  BSYNC.RECONVERGENT B0 ;  /* 0x0000000000007941 */ /* 0x000fea0003800200 */
.L_x_23:
[----:B------:R-:W-:Y:S02]  /*1770*/  UIADD3 UR6, UPT, UPT, UR17, 0x1, URZ ;  /* 0x0000000111067890 */ /* 0x000fe4000fffe0ff */
[----:B------:R-:W-:Y:S02]  /*1780*/  UIADD3 UR26, UP1, UPT, UR22, 0x80, URZ ;  /* 0x00000080161a7890 */ /* 0x000fe4000ff3e0ff */
[----:B------:R-:W-:Y:S02]  /*1790*/  UISETP.NE.AND UP0, UPT, UR6, 0x4, UPT ;  /* 0x000000040600788c */ /* 0x000fe4000bf05270 */
[----:B------:R-:W-:Y:S02]  /*17a0*/  USHF.L.U32 UR34, UR16, 0x7, URZ ;  /* 0x0000000710227899 */ /* 0x000fe400080006ff */
[----:B------:R-:W-:Y:S02]  /*17b0*/  USEL UR9, URZ, 0x1, UP0 ;  /* 0x00000001ff097887 */ /* 0x000fe40008000000 */
[----:B------:R-:W-:-:S02]  /*17c0*/  USEL UR6, UR6, URZ, UP0 ;  /* 0x000000ff06067287 */ /* 0x000fc40008000000 */
[----:B------:R-:W-:Y:S02]  /*17d0*/  UIADD3 UR20, UP0, UPT, UR22, 0x180, URZ ;  /* 0x0000018016147890 */ /* 0x000fe4000ff1e0ff */
[----:B------:R-:W-:Y:S01]  /*17e0*/  ULEA UR8, UR6, UR4, 0x3 ;  /* 0x0000000406087291 */ /* 0x000fe2000f8e18ff */
[----:B------:R-:W-:Y:S01]  /*17f0*/  LOP3.LUT R15, R15, UR9, RZ, 0x3c, !PT ;  /* 0x000000090f0f7c12 */ /* 0x000fe2000f8e3cff */
[----:B------:R-:W-:Y:S02]  /*1800*/  UIADD3.X UR27, UPT, UPT, URZ, UR23, URZ, UP1, !UPT ;  /* 0x00000017ff1b7290 */ /* 0x000fe40008ffe4ff */
[----:B------:R-:W-:Y:S01]  /*1810*/  UIADD3.X UR21, UPT, UPT, URZ, UR23, URZ, UP0, !UPT ;  /* 0x00000017ff157290 */ /* 0x000fe200087fe4ff */
[----:B-1----:R-:W-:Y:S01]  /*1820*/  SHF.L.U32 R2, R15, 0x1f, RZ ;  /* 0x0000001f0f027819 */ /* 0x002fe200000006ff */
[----:B------:R-:W-:Y:S01]  /*1830*/  UMOV UR18, 0x0 ;  /* 0x0000000000127882 */ /* 0x000fe20000000000 */
[----:B------:R-:W-:Y:S01]  /*1840*/  UMOV UR19, 0x10000000 ;  /* 0x1000000000137882 */ /* 0x000fe20000000000 */
[----:B------:R-:W-:Y:S01]  /*1850*/  UMOV UR12, UR36 ;  /* 0x00000024000c7c82 */ /* 0x000fe20008000000 */
[----:B------:R1:W1:Y:S01]  /*1860*/  SYNCS.PHASECHK.TRANS64.TRYWAIT P0, [UR8+0x20], R2 ;  /* 0x00002002ff0075a7 */ /* 0x0002620008001108 */
[----:B------:R-:W-:Y:S01]  /*1870*/  ULEA UR8, UR17, UR4, 0xd ;  /* 0x0000000411087291 */ /* 0x000fe2000f8e68ff */
[----:B------:R-:W-:Y:S01]  /*1880*/  UMOV UR9, UR33 ;  /* 0x0000002100097c82 */ /* 0x000fe20008000000 */
[----:B------:R-:W-:-:S02]  /*1890*/  UMOV UR10, UR34 ;  /* 0x00000022000a7c82 */ /* 0x000fc40008000000 */
[----:B------:R-:W-:Y:S02]  /*18a0*/  UIADD3 UR32, UPT, UPT, UR8, 0x2400, URZ ;  /* 0x0000240008207890 */ /* 0x000fe4000fffe0ff */
[----:B------:R-:W-:Y:S02]  /*18b0*/  UIADD3 UR8, UPT, UPT, UR8, 0xa400, URZ ;  /* 0x0000a40008087890 */ /* 0x000fe4000fffe0ff */
[----:B------:R-:W-:Y:S01]  /*18c0*/  UIADD3 UR16, UPT, UPT, UR16, 0x1, URZ ;  /* 0x0000000110107890 */ /* 0x000fe2000fffe0ff */
[----:B------:R-:W-:Y:S01]  /*18d0*/  UMOV UR24, UR5 ;  /* 0x0000000500187c82 */ /* 0x000fe20008000000 */
[----:B------:R-:W-:Y:S02]  /*18e0*/  UMOV UR17, UR6 ;  /* 0x0000000600117c82 */ /* 0x000fe40008000000 */
[----:B------:R-:W-:Y:S01]  /*18f0*/  UISETP.NE.AND UP0, UPT, UR16, UR5, UPT ;  /* 0x000000051000728c */ /* 0x000fe2000bf05270 */
[----:B------:R1:W-:Y:S02]  /*1900*/  UTMALDG.3D [UR32], [UR26], desc[UR18] ;  /* 0x000012201a0075b4 */ /* 0x0003e40008011000 */
[----:B------:R1:W-:Y:S06]  /*1910*/  UTMALDG.3D [UR8], [UR20], desc[UR18] ;  /* 0x00001208140075b4 */ /* 0x0003ec0008011000 */
[----:B------:R-:W-:Y:S05]  /*1920*/  BRA.U UP0, `(.L_x_25) ;  /* 0xfffffffd00647547 */ /* 0x000fea000b83ffff */
.L_x_20:
[----:B-1----:R-:W-:Y:S01]  /*1930*/  ULEA UR8, UR6, UR4, 0x3 ;  /* 0x0000000406087291 */ /* 0x002fe2000f8e18ff */
[----:B------:R-:W-:Y:S01]  /*1940*/  SHF.L.U32 R2, R15, 0x1f, RZ ;  /* 0x0000001f0f027819 */ /* 0x000fe200000006ff */
[----:B------:R-:W-:Y:S01]  /*1950*/  @!P1 SYNCS.ARRIVE.TRANS64.A1T0 RZ, [UR4+0x58], RZ ;  /* 0x000058ffffff99a7 */ /* 0x000fe20008100004 */
[----:B------:R-:W-:-:S06]  /*1960*/  UISETP.GT.AND UP0, UPT, UR15, UR14, UPT ;  /* 0x0000000e0f00728c */ /* 0x000fcc000bf04270 */
[----:B--2---:R1:W2:Y:S03]  /*1970*/  SYNCS.PHASECHK.TRANS64.TRYWAIT P0, [UR8+0x20], R2 ;  /* 0x00002002ff0075a7 */ /* 0x0042a60008001108 */
[----:B------:R-:W-:Y:S05]  /*1980*/  BRA.U !UP0, `(.L_x_26) ;  /* 0x0000000108a87547 */ /* 0x000fea000b800000 */
[----:B------:R-:W-:Y:S01]  /*1990*/  UIADD3 UR21, UPT, UPT, UR7, UR24, URZ ;  /* 0x0000001807157290 */ /* 0x000fe2000fffe0ff */
[----:B------:R-:W-:-:S11]  /*19a0*/  UMOV UR25, UR6 ;  /* 0x0000000600197c82 */ /* 0x000fd60008000000 */
.L_x_31:
[----:B-1----:R-:W-:Y:S01]  /*19b0*/  ULEA UR17, UR25, UR4, 0x3 ;  /* 0x0000000419117291 */ /* 0x002fe2000f8e18ff */
[----:B--2---:R-:W-:Y:S01]  /*19c0*/  @!P5 MOV R3, 0x4000 ;  /* 0x000040000003d802 */ /* 0x004fe20000000f00 */
[----:B--2---:R-:W-:Y:S10]  /*19d0*/  @P0 BRA `(.L_x_27) ;  /* 0x00000000000c0947 */ /* 0x004ff40003800000 */
[----:B------:R-:W-:-:S04]  /*19e0*/  SHF.L.U32 R5, R15, 0x1f, RZ ;  /* 0x0000001f0f057819 */ /* 0x000fc800000006ff */
[----:B------:R-:W2:Y:S02]  /*19f0*/  SYNCS.PHASECHK.TRANS64.TRYWAIT P0, [UR17+0x20], R5 ;  /* 0x00002005ff0075a7 */ /* 0x000ea40008001111 */
[----:B--2---:R-:W-:Y:S05]  /*1a00*/  @!P0 BRA `(.L_x_28) ;  /* 0x0000004800008947 */ /* 0x004fea0003800000 */
.L_x_27:
[----:B------:R2:W-:Y:S01]  /*1a10*/  @!P5 SYNCS.ARRIVE.TRANS64 RZ, [UR17], R3 ;  /* 0x00000003ffffd9a7 */ /* 0x0005e20008000011 */
[----:B------:R-:W-:Y:S04]  /*1a20*/  BSSY.RECONVERGENT B0, `(.L_x_29) ;  /* 0x0000003000007945 */ /* 0x000fe80003800200 */
[----:B------:R-:W-:Y:S05]  /*1a30*/  @P4 BRA `(.L_x_30) ;  /* 0x0000000000044947 */ /* 0x000fea0003800000 */
[----:B------:R-:W-:Y:S05]  /*1a40*/  BPT.TRAP 0x1 ;  /* 0x000000040000795c */ /* 0x000fea0000300000 */
.L_x_30:
[----:B------:R-:W-:Y:S05]  /*1a50*/  BSYNC.RECONVERGENT B0 ;  /* 0x0000000000007941 */ /* 0x000fea0003800200 */
.L_x_29:
        /* <DEDUP_REMOVED lines=20> */
[----:B------:R-:W-:Y:S01]  /*1ba0*/  UIADD3 UR8, UPT, UPT, UR8, 0xa400, URZ ;  /* 0x0000a40008087890 */ /* 0x000fe2000fffe0ff */
[----:B------:R-:W-:Y:S01]  /*1bb0*/  UMOV UR9, UR17 ;  /* 0x0000001100097c82 */ /* 0x000fe20008000000 */
[----:B------:R-:W-:Y:S01]  /*1bc0*/  UMOV UR10, UR18 ;  /* 0x00000012000a7c82 */ /* 0x000fe20008000000 */
[----:B------:R-:W-:Y:S01]  /*1bd0*/  UIADD3 UR24, UPT, UPT, UR24, 0x1, URZ ;  /* 0x0000000118187890 */ /* 0x000fe2000fffe0ff */
[----:B------:R-:W-:-:S03]  /*1be0*/  UMOV UR25, UR6 ;  /* 0x0000000600197c82 */ /* 0x000fc60008000000 */
[----:B------:R1:W-:Y:S01]  /*1bf0*/  UTMALDG.3D [UR16], [UR30], desc[UR26] ;  /* 0x00001a101e0075b4 */ /* 0x0003e20008011000 */
[----:B------:R-:W-:Y:S01]  /*1c00*/  UISETP.NE.AND UP0, UPT, UR24, UR21, UPT ;  /* 0x000000151800728c */ /* 0x000fe2000bf05270 */
[----:B------:R1:W-:Y:S08]  /*1c10*/  UTMALDG.3D [UR8], [UR28], desc[UR26] ;  /* 0x00001a081c0075b4 */ /* 0x0003f00008011000 */
[----:B------:R-:W-:Y:S05]  /*1c20*/  BRA.U UP0, `(.L_x_31) ;  /* 0xfffffffd00607547 */ /* 0x000fea000b83ffff */
.L_x_26:
[C---:B-1----:R-:W-:Y:S01]  /*1c30*/  LEA R2, R14.reuse, UR4, 0x3 ;  /* 0x000000040e027c11 */ /* 0x042fe2000f8e18ff */
[----:B------:R-:W-:Y:S01]  /*1c40*/  NOP ;  /* 0x0000000000007918 */ /* 0x000fe20000000000 */
[----:B--2---:R-:W-:Y:S02]  /*1c50*/  SHF.L.U32 R3, R13, 0x1f, RZ ;  /* 0x0000001f0d037819 */ /* 0x004fe400000006ff */
[----:B------:R-:W-:Y:S02]  /*1c60*/  LEA R4, R14, UR4, 0x4 ;  /* 0x000000040e047c11 */ /* 0x000fe4000f8e20ff */
[----:B------:R-:W1:Y:S02]  /*1c70*/  SYNCS.PHASECHK.TRANS64.TRYWAIT P0, [R2+URZ+0x60], R3 ;  /* 0x00006003020075a7 */ /* 0x000e6400080011ff */
[----:B-1----:R-:W-:Y:S05]  /*1c80*/  @!P0 BRA `(.L_x_32) ;  /* 0x0000004400788947 */ /* 0x002fea0003800000 */
.L_x_98:
[----:B------:R-:W2:Y:S01]  /*1c90*/  LDS.128 R4, [R4+0xf0] ;  /* 0x0000f00004047984 */ /* 0x000ea20000000c00 */
[----:B---3--:R-:W-:Y:S01]  /*1ca0*/  ISETP.GE.AND P0, PT, R40, 0x1, PT ;  /* 0x000000012800780c */ /* 0x008fe20003f06270 */
[----:B-1----:R-:W-:Y:S01]  /*1cb0*/  VIADD R2, R2, 0x70 ;  /* 0x0000007002027836 */ /* 0x002fe20000000000 */
[----:B------:R-:W-:Y:S01]  /*1cc0*/  @!PT LDS RZ, [RZ] ;  /* 0x00000000fffff984 */ /* 0x000fe20000000800 */
[----:B------:R-:W-:Y:S01]  /*1cd0*/  @!PT LDS RZ, [RZ] ;  /* 0x00000000fffff984 */ /* 0x000fe20000000800 */
[----:B------:R-:W-:Y:S01]  /*1ce0*/  @!PT LDS RZ, [RZ] ;  /* 0x00000000fffff984 */ /* 0x000fe20000000800 */
[----:B------:R-:W-:Y:S01]  /*1cf0*/  @!PT LDS RZ, [RZ] ;  /* 0x00000000fffff984 */ /* 0x000fe20000000800 */
[----:B------:R1:W-:Y:S06]  /*1d00*/  MEMBAR.ALL.CTA ;  /* 0x0000000000007992 */ /* 0x0003ec0000008000 */
[----:B-1----:R-:W1:Y:S01]  /*1d10*/  FENCE.VIEW.ASYNC.S ;  /* 0x00000000000073c6 */ /* 0x002e620000000000 */
[----:B------:R-:W-:-:S04]  /*1d20*/  PRMT R2, RZ, 0x654, R2 ;  /* 0x00000654ff027816 */ /* 0x000fc80000000002 */
[----:B-1----:R1:W-:Y:S01]  /*1d30*/  SYNCS.ARRIVE.TRANS64.RED.A1T0 RZ, [R2+URZ], RZ ;  /* 0x000000ff02ff79a7 */ /* 0x0023e200081004ff */
[----:B--2---:R-:W-:-:S13]  /*1d40*/  LOP3.LUT P2, RZ, R6, 0x1, RZ, 0xc0, !PT ;  /* 0x0000000106ff7812 */ /* 0x004fda000784c0ff */
[----:B------:R-:W-:Y:S01]  /*1d50*/  @P2 SHF.R.U32.HI R3, RZ, 0x10, R5 ;  /* 0x00000010ff032819 */ /* 0x000fe20000011605 */
[----:B------:R-:W-:Y:S01]  /*1d60*/  VOTEU.ANY UP0, P2 ;  /* 0x0000000000ff7886 */ /* 0x000fe20001000100 */
[----:B------:R-:W-:Y:S02]  /*1d70*/  @P2 MOV R11, R4 ;  /* 0x00000004000b2202 */ /* 0x000fe40000000f00 */
[----:B------:R-:W-:Y:S02]  /*1d80*/  @P2 R2UR.BROADCAST UR8, R3 ;  /* 0x00000000030822ca */ /* 0x000fe400008e0000 */
[----:B------:R-:W-:-:S11]  /*1d90*/  @P2 LOP3.LUT R8, R5, 0xffff, RZ, 0xc0, !PT ;  /* 0x0000ffff05082812 */ /* 0x000fd600078ec0ff */
[----:B------:R-:W-:Y:S01]  /*1da0*/  @UP0 UMOV UR36, UR8 ;  /* 0x0000000800240c82 */ /* 0x000fe20008000000 */
[----:B-1----:R-:W-:Y:S05]  /*1db0*/  @!P0 BRA `(.L_x_33) ;  /* 0x0000000000b88947 */ /* 0x002fea0003800000 */
[----:B------:R-:W4:Y:S01]  /*1dc0*/  LDC.64 R4, c[0x0][0xb18] ;  /* 0x0002c600ff047b82 */ /* 0x000f220000000a00 */
[----:B------:R-:W-:-:S07]  /*1dd0*/  ISETP.NE.AND P3, PT, R40, 0x1, PT ;  /* 0x000000012800780c */ /* 0x000fce0003f65270 */
[----:B------:R-:W1:Y:S08]  /*1de0*/  LDC.64 R6, c[0x0][0xb10] ;  /* 0x0002c400ff067b82 */ /* 0x000e700000000a00 */
[----:B------:R-:W2:Y:S08]  /*1df0*/  LDC R16, c[0x0][0xb20] ;  /* 0x0002c800ff107b82 */ /* 0x000eb00000000800 */
[----:B------:R-:W3:Y:S01]  /*1e00*/  LDC R18, c[0x0][0xb0c] ;  /* 0x0002c300ff127b82 */ /* 0x000ee20000000800 */
[----:B----4-:R-:W-:Y:S01]  /*1e10*/  IMAD.HI.U32 R17, R0, R5, RZ ;  /* 0x0000000500117227 */ /* 0x010fe200078e00ff */
[----:B------:R-:W-:-:S03]  /*1e20*/  ISETP.NE.AND P0, PT, R4, 0x1, PT ;  /* 0x000000010400780c */ /* 0x000fc60003f05270 */
[----:B------:R-:W-:-:S03]  /*1e30*/  IMAD.HI.U32 R5, R8, R5, RZ ;  /* 0x0000000508057227 */ /* 0x000fc600078e00ff */
[----:B------:R-:W4:Y:S01]  /*1e40*/  LDC.64 R2, c[0x0][0xb28] ;  /* 0x0002ca00ff027b82 */ /* 0x000f220000000a00 */
[----:B-1----:R-:W-:-:S04]  /*1e50*/  IMAD.HI.U32 R20, R9, R6, RZ ;  /* 0x0000000609147227 */ /* 0x002fc800078e00ff */
[----:B------:R-:W-:Y:S01]  /*1e60*/  IMAD.HI.U32 R22, R11, R6, RZ ;  /* 0x000000060b167227 */ /* 0x000fe200078e00ff */
[----:B------:R-:W-:Y:S02]  /*1e70*/  SHF.R.U32.HI R20, RZ, R7, R20 ;  /* 0x00000007ff147219 */ /* 0x000fe40000011614 */
[-C--:B--2---:R-:W-:Y:S02]  /*1e80*/  SHF.R.U32.HI R17, RZ, R16.reuse, R17 ;  /* 0x00000010ff117219 */ /* 0x084fe40000011611 */
[----:B------:R-:W-:Y:S02]  /*1e90*/  SHF.R.U32.HI R5, RZ, R16, R5 ;  /* 0x00000010ff057219 */ /* 0x000fe40000011605 */
[----:B------:R-:W-:Y:S02]  /*1ea0*/  SEL R17, R0, R17, !P0 ;  /* 0x0000001100117207 */ /* 0x000fe40004000000 */
[----:B------:R-:W-:Y:S02]  /*1eb0*/  SHF.R.U32.HI R22, RZ, R7, R22 ;  /* 0x00000007ff167219 */ /* 0x000fe40000011616 */
[----:B---3--:R-:W-:-:S02]  /*1ec0*/  ISETP.NE.AND P1, PT, R18, 0x1, PT ;  /* 0x000000011200780c */ /* 0x008fc40003f25270 */
[----:B------:R-:W-:Y:S02]  /*1ed0*/  SEL R5, R8, R5, !P0 ;  /* 0x0000000508057207 */ /* 0x000fe40004000000 */
[----:B------:R-:W-:Y:S02]  /*1ee0*/  SEL R19, R9, R20, !P1 ;  /* 0x0000001409137207 */ /* 0x000fe40004800000 */
[----:B------:R-:W-:Y:S01]  /*1ef0*/  SEL R7, R11, R22, !P1 ;  /* 0x000000160b077207 */ /* 0x000fe20004800000 */
[----:B----4-:R-:W-:-:S04]  /*1f00*/  IMAD.HI.U32 R20, R17, R2, RZ ;  /* 0x0000000211147227 */ /* 0x010fc800078e00ff */
[----:B------:R-:W-:Y:S01]  /*1f10*/  IMAD.HI.U32 R6, R19, R2, RZ ;  /* 0x0000000213067227 */ /* 0x000fe200078e00ff */
[----:B------:R-:W-:-:S04]  /*1f20*/  @P3 SHF.R.U32.HI R17, RZ, R3, R20 ;  /* 0x00000003ff113219 */ /* 0x000fc80000011614 */
[----:B------:R-:W-:Y:S01]  /*1f30*/  @P3 SHF.R.U32.HI R19, RZ, R3, R6 ;  /* 0x00000003ff133219 */ /* 0x000fe20000011606 */
[----:B------:R-:W-:-:S04]  /*1f40*/  IMAD R17, R40, R17, RZ ;  /* 0x0000001128117224 */ /* 0x000fc800078e02ff */
[----:B------:R-:W-:Y:S01]  /*1f50*/  IMAD R6, R40, R19, RZ ;  /* 0x0000001328067224 */ /* 0x000fe200078e02ff */
[C---:B------:R-:W-:Y:S02]  /*1f60*/  ISETP.GE.AND P0, PT, R5.reuse, R17, PT ;  /* 0x000000110500720c */ /* 0x040fe40003f06270 */
[----:B------:R-:W-:Y:S02]  /*1f70*/  IADD3 R17, PT, PT, -R5, RZ, RZ ;  /* 0x000000ff05117210 */ /* 0x000fe40007ffe1ff */
[----:B------:R-:W-:Y:S01]  /*1f80*/  ISETP.GE.OR P0, PT, R7, R6, P0 ;  /* 0x000000060700720c */ /* 0x000fe20000706670 */
[----:B------:R-:W-:-:S04]  /*1f90*/  IMAD.HI.U32 R6, R5, R2, RZ ;  /* 0x0000000205067227 */ /* 0x000fc800078e00ff */
[----:B------:R-:W-:Y:S01]  /*1fa0*/  IMAD R8, R4, R17, R8 ;  /* 0x0000001104087224 */ /* 0x000fe200078e0208 */
[----:B------:R-:W-:-:S04]  /*1fb0*/  SHF.R.U32.HI R6, RZ, R3, R6 ;  /* 0x00000003ff067219 */ /* 0x000fc80000011606 */
[----:B------:R-:W-:-:S03]  /*1fc0*/  SEL R6, R5, R6, !P3 ;  /* 0x0000000605067207 */ /* 0x000fc60005800000 */
[----:B------:R-:W-:-:S04]  /*1fd0*/  @!P0 IMAD.HI.U32 R16, R7, R2, RZ ;  /* 0x0000000207108227 */ /* 0x000fc800078e00ff */
[----:B------:R-:W-:Y:S01]  /*1fe0*/  IMAD.MOV R2, RZ, RZ, -R6 ;  /* 0x000000ffff027224 */ /* 0x000fe200078e0a06 */
[----:B------:R-:W-:-:S03]  /*1ff0*/  @!P0 SHF.R.U32.HI R16, RZ, R3, R16 ;  /* 0x00000003ff108219 */ /* 0x000fc60000011610 */
[----:B------:R-:W-:Y:S01]  /*2000*/  IMAD R2, R40, R2, R5 ;  /* 0x0000000228027224 */ /* 0x000fe200078e0205 */
[----:B------:R-:W-:-:S05]  /*2010*/  @!P0 SEL R3, R7, R16, !P3 ;  /* 0x0000001007038207 */ /* 0x000fca0005800000 */
[--C-:B------:R-:W-:Y:S02]  /*2020*/  @!P0 IMAD.IADD R6, R6, 0x1, -R3.reuse ;  /* 0x0000000106068824 */ /* 0x100fe400078e0a03 */
[----:B------:R-:W-:Y:S01]  /*2030*/  @!P0 IMAD R3, R2, R19, R3 ;  /* 0x0000001302038224 */ /* 0x000fe200078e0203 */
[----:B------:R-:W-:Y:S01]  /*2040*/  IADD3 R2, PT, PT, -R7, RZ, RZ ;  /* 0x000000ff07027210 */ /* 0x000fe20007ffe1ff */
[----:B------:R-:W-:Y:S02]  /*2050*/  @!P0 IMAD R5, R40, R6, R7 ;  /* 0x0000000628058224 */ /* 0x000fe400078e0207 */
[----:B------:R-:W-:Y:S02]  /*2060*/  @!P0 IMAD.MOV.U32 R7, RZ, RZ, R3 ;  /* 0x000000ffff078224 */ /* 0x000fe400078e0003 */
[----:B------:R-:W-:Y:S02]  /*2070*/  IMAD R2, R18, R2, R11 ;  /* 0x0000000212027224 */ /* 0x000fe400078e020b */
[----:B------:R-:W-:-:S02]  /*2080*/  IMAD R8, R5, R4, R8 ;  /* 0x0000000405087224 */ /* 0x000fc400078e0208 */
[----:B------:R-:W-:Y:S02]  /*2090*/  IMAD R11, R7, R18, R2 ;  /* 0x00000012070b7224 */ /* 0x000fe400078e0202 */
.L_x_33:
[----:B------:R-:W1:Y:S02]  /*20a0*/  LDCU UR8, c[0x0][0xb30] ;  /* 0x00016600ff0877ac */ /* 0x000e640008000800 */
[----:B-1----:R-:W-:-:S09]  /*20b0*/  UISETP.NE.AND UP0, UPT, UR8, 0x1, UPT ;  /* 0x000000010800788c */ /* 0x002fd2000bf05270 */
[----:B------:R-:W-:Y:S05]  /*20c0*/  BRA.U UP0, `(.L_x_34) ;  /* 0x0000000100407547 */ /* 0x000fea000b800000 */
[----:B------:R-:W1:Y:S08]  /*20d0*/  LDC.64 R4, c[0x0][0xb10] ;  /* 0x0002c400ff047b82 */ /* 0x000e700000000a00 */
[----:B------:R-:W2:Y:S08]  /*20e0*/  LDC.64 R2, c[0x0][0xb18] ;  /* 0x0002c600ff027b82 */ /* 0x000eb00000000a00 */
[----:B------:R-:W3:Y:S08]  /*20f0*/  LDC R6, c[0x0][0xb20] ;  /* 0x0002c800ff067b82 */ /* 0x000ef00000000800 */
[----:B------:R-:W4:Y:S01]  /*2100*/  LDC R16, c[0x0][0xb0c] ;  /* 0x0002c300ff107b82 */ /* 0x000f220000000800 */
[----:B-1----:R-:W-:-:S05]  /*2110*/  IMAD.HI.U32 R4, R11, R4, RZ ;  /* 0x000000040b047227 */ /* 0x002fca00078e00ff */
[----:B------:R-:W-:Y:S01]  /*2120*/  SHF.R.U32.HI R4, RZ, R5, R4 ;  /* 0x00000005ff047219 */ /* 0x000fe20000011604 */
[----:B--2---:R-:W-:Y:S01]  /*2130*/  IMAD.HI.U32 R3, R8, R3, RZ ;  /* 0x0000000308037227 */ /* 0x004fe200078e00ff */
[----:B------:R-:W-:-:S04]  /*2140*/  ISETP.NE.AND P0, PT, R2, 0x1, PT ;  /* 0x000000010200780c */ /* 0x000fc80003f05270 */
[----:B---3--:R-:W-:-:S04]  /*2150*/  SHF.R.U32.HI R3, RZ, R6, R3 ;  /* 0x00000006ff037219 */ /* 0x008fc80000011603 */
[----:B------:R-:W-:Y:S02]  /*2160*/  SEL R3, R8, R3, !P0 ;  /* 0x0000000308037207 */ /* 0x000fe40004000000 */
[----:B----4-:R-:W-:-:S04]  /*2170*/  ISETP.NE.AND P1, PT, R16, 0x1, PT ;  /* 0x000000011000780c */ /* 0x010fc80003f25270 */
[----:B------:R-:W-:-:S05]  /*2180*/  SEL R4, R11, R4, !P1 ;  /* 0x000000040b047207 */ /* 0x000fca0004800000 */
[----:B------:R-:W-:Y:S02]  /*2190*/  IMAD.IADD R5, R3, 0x1, -R4 ;  /* 0x0000000103057824 */ /* 0x000fe400078e0a04 */
[----:B------:R-:W-:Y:S02]  /*21a0*/  IMAD.IADD R3, R4, 0x1, -R3 ;  /* 0x0000000104037824 */ /* 0x000fe400078e0a03 */
[----:B------:R-:W-:Y:S02]  /*21b0*/  IMAD R11, R5, R16, R11 ;  /* 0x00000010050b7224 */ /* 0x000fe400078e020b */
[----:B------:R-:W-:-:S07]  /*21c0*/  IMAD R8, R3, R2, R8 ;  /* 0x0000000203087224 */ /* 0x000fce00078e0208 */
.L_x_34:
[----:B------:R-:W-:Y:S01]  /*21d0*/  VIADD R14, R14, 0x1 ;  /* 0x000000010e0e7836 */ /* 0x000fe20000000000 */
[----:B------:R-:W-:Y:S01]  /*21e0*/  PLOP3.LUT P1, PT, PT, PT, PT, 0x80, 0x8 ;  /* 0x000000000008781c */ /* 0x000fe20003f2f070 */
[----:B------:R-:W-:Y:S02]  /*21f0*/  IMAD.IADD R97, R11, 0x1, R90 ;  /* 0x000000010b617824 */ /* 0x000fe400078e025a */
[----:B------:R-:W-:Y:S01]  /*2200*/  IMAD.IADD R91, R8, 0x1, R79 ;  /* 0x00000001085b7824 */ /* 0x000fe200078e024f */
[----:B------:R-:W-:-:S04]  /*2210*/  ISETP.NE.AND P0, PT, R14, 0x2, PT ;  /* 0x000000020e00780c */ /* 0x000fc80003f05270 */
[----:B------:R-:W-:Y:S02]  /*2220*/  SEL R2, RZ, 0x1, P0 ;  /* 0x00000001ff027807 */ /* 0x000fe40000000000 */
[----:B------:R-:W-:Y:S02]  /*2230*/  SEL R14, R14, RZ, P0 ;  /* 0x000000ff0e0e7207 */ /* 0x000fe40000000000 */
[----:B------:R-:W-:Y:S01]  /*2240*/  LOP3.LUT R13, R13, R2, RZ, 0x3c, !PT ;  /* 0x000000020d0d7212 */ /* 0x000fe200078e3cff */
[----:B------:R-:W-:Y:S06]  /*2250*/  @P2 BRA `(.L_x_35) ;  /* 0xfffffff000a02947 */ /* 0x000fec000383ffff */
[----:B------:R-:W-:Y:S01]  /*2260*/  UIADD3 UR4, UPT, UPT, UR4, 0x20, URZ ;  /* 0x0000002004047890 */ /* 0x000fe2000fffe0ff */
[----:B------:R-:W-:-:S03]  /*2270*/  SHF.L.U32 R3, R15, 0x1f, RZ ;  /* 0x0000001f0f037819 */ /* 0x000fc600000006ff */
[----:B------:R-:W-:-:S09]  /*2280*/  ULEA UR5, UR6, UR4, 0x3 ;  /* 0x0000000406057291 */ /* 0x000fd2000f8e18ff */
[----:B------:R-:W1:Y:S02]  /*2290*/  SYNCS.PHASECHK.TRANS64.TRYWAIT P0, [UR5], R3 ;  /* 0x00000003ff0075a7 */ /* 0x000e640008001105 */
[----:B-1----:R-:W-:Y:S05]  /*22a0*/  @!P0 BRA `(.L_x_36) ;  /* 0x0000004000048947 */ /* 0x002fea0003800000 */
.L_x_100:
[----:B------:R-:W-:-:S04]  /*22b0*/  UIADD3 UR6, UPT, UPT, UR6, 0x1, URZ ;  /* 0x0000000106067890 */ /* 0x000fc8000fffe0ff */
[----:B------:R-:W-:-:S04]  /*22c0*/  UISETP.NE.AND UP0, UPT, UR6, 0x4, UPT ;  /* 0x000000040600788c */ /* 0x000fc8000bf05270 */
[----:B------:R-:W-:Y:S02]  /*22d0*/  USEL UR7, URZ, 0x1, UP0 ;  /* 0x00000001ff077887 */ /* 0x000fe40008000000 */
[----:B------:R-:W-:-:S04]  /*22e0*/  USEL UR6, UR6, URZ, UP0 ;  /* 0x000000ff06067287 */ /* 0x000fc80008000000 */
[----:B------:R-:W-:Y:S01]  /*22f0*/  ULEA UR5, UR6, UR4, 0x3 ;  /* 0x0000000406057291 */ /* 0x000fe2000f8e18ff */
[----:B------:R-:W-:-:S04]  /*2300*/  LOP3.LUT R2, R15, UR7, RZ, 0x3c, !PT ;  /* 0x000000070f027c12 */ /* 0x000fc8000f8e3cff */
[----:B-1----:R-:W-:-:S04]  /*2310*/  SHF.L.U32 R3, R2, 0x1f, RZ ;  /* 0x0000001f02037819 */ /* 0x002fc800000006ff */
[----:B------:R-:W1:Y:S02]  /*2320*/  SYNCS.PHASECHK.TRANS64.TRYWAIT P0, [UR5], R3 ;  /* 0x00000003ff0075a7 */ /* 0x000e640008001105 */
[----:B-1----:R-:W-:Y:S05]  /*2330*/  @!P0 BRA `(.L_x_37) ;  /* 0x0000003c00f88947 */ /* 0x002fea0003800000 */
.L_x_102:
        /* <DEDUP_REMOVED lines=9> */
.L_x_104:
[----:B------:R-:W-:-:S04]  /*23d0*/  UIADD3 UR6, UPT, UPT, UR6, 0x1, URZ ;  /* 0x0000000106067890 */ /* 0x000fc8000fffe0ff */
[----:B------:R-:W-:-:S04]  /*23e0*/  UISETP.NE.AND UP0, UPT, UR6, 0x4, UPT ;  /* 0x000000040600788c */ /* 0x000fc8000bf05270 */
[----:B------:R-:W-:Y:S02]  /*23f0*/  USEL UR5, URZ, 0x1, UP0 ;  /* 0x00000001ff057887 */ /* 0x000fe40008000000 */
[----:B------:R-:W-:-:S04]  /*2400*/  USEL UR6, UR6, URZ, UP0 ;  /* 0x000000ff06067287 */ /* 0x000fc80008000000 */
[----:B------:R-:W-:Y:S01]  /*2410*/  ULEA UR6, UR6, UR4, 0x3 ;  /* 0x0000000406067291 */ /* 0x000fe2000f8e18ff */
[----:B-1----:R-:W-:-:S04]  /*2420*/  LOP3.LUT R3, R2, UR5, RZ, 0x3c, !PT ;  /* 0x0000000502037c12 */ /* 0x002fc8000f8e3cff */
[----:B------:R-:W-:Y:S01]  /*2430*/  SHF.L.U32 R3, R3, 0x1f, RZ ;  /* 0x0000001f03037819 */ /* 0x000fe200000006ff */
[----:B----4-:R-:W-:-:S07]  /*2440*/  IMAD.U32 R0, RZ, RZ, UR6 ;  /* 0x00000006ff007e24 */ /* 0x010fce000f8e00ff */
.L_x_39:
[----:B-1----:R1:W2:Y:S02]  /*2450*/  SYNCS.PHASECHK.TRANS64.TRYWAIT P0, [R0+URZ], R3 ;  /* 0x00000003000075a7 */ /* 0x0022a400080011ff */
[----:B--2---:R-:W-:Y:S05]  /*2460*/  @!P0 NANOSLEEP.SYNCS 0x989680 ;  /* 0x009896800000895d */ /* 0x004fea0003900000 */
[----:B------:R-:W2:Y:S02]  /*2470*/  @!P0 SYNCS.PHASECHK.TRANS64 P0, [R0+URZ], R3 ;  /* 0x00000003000085a7 */ /* 0x000ea400080010ff */
[----:B--2---:R-:W-:Y:S05]  /*2480*/  @P0 EXIT ;  /* 0x000000000000094d */ /* 0x004fea0003800000 */
[----:B------:R-:W-:Y:S05]  /*2490*/  BRA `(.L_x_39) ;  /* 0xfffffffc00ec7947 */ /* 0x000fea000383ffff */
.L_x_17:
[----:B------:R-:W-:-:S04]  /*24a0*/  UISETP.NE.AND UP1, UPT, UR37, URZ, UPT ;  /* 0x000000ff2500728c */ /* 0x000fc8000bf25270 */
[----:B------:R-:W-:-:S09]  /*24b0*/  UISETP.NE.OR UP1, UPT, UR8, 0x1, UP1 ;  /* 0x000000010800788c */ /* 0x000fd20008f25670 */
[----:B------:R-:W-:Y:S05]  /*24c0*/  BRA.U UP1, `(.L_x_40) ;  /* 0x0000000501487547 */ /* 0x000fea000b800000 */
[----:B------:R-:W-:Y:S01]  /*24d0*/  ISETP.NE.AND P2, PT, R2, RZ, PT ;  /* 0x000000ff0200720c */ /* 0x000fe20003f45270 */
[----:B------:R-:W-:Y:S01]  /*24e0*/  IMAD.MOV.U32 R12, RZ, RZ, 0x1 ;  /* 0x00000001ff0c7424 */ /* 0x000fe200078e00ff */
[----:B------:R-:W-:Y:S02]  /*24f0*/  CS2R R10, SRZ ;  /* 0x00000000000a7805 */ /* 0x000fe4000001ff00 */
[----:B------:R-:W-:Y:S01]  /*2500*/  CS2R R8, SRZ ;  /* 0x0000000000087805 */ /* 0x000fe2000001ff00 */
[----:B------:R-:W-:Y:S01]  /*2510*/  UMOV UR4, 0x400 ;  /* 0x0000040000047882 */ /* 0x000fe20000000000 */
[----:B------:R-:W-:Y:S01]  /*2520*/  UMOV UR6, URZ ;  /* 0x000000ff00067c82 */ /* 0x000fe20008000000 */
[----:B------:R-:W-:-:S12]  /*2530*/  ULEA UR37, UR37, UR4, 0x18 ;  /* 0x0000000425257291 */ /* 0x000fd8000f8ec0ff */
.L_x_44:
[----:B------:R-:W-:Y:S02]  /*2540*/  LEA R0, R8, UR37, 0x3 ;  /* 0x0000002508007c11 */ /* 0x000fe4000f8e18ff */
[----:B------:R-:W-:-:S03]  /*2550*/  SHF.L.U32 R5, R9, 0x1f, RZ ;  /* 0x0000001f09057819 */ /* 0x000fc600000006ff */
[----:B------:R-:W-:Y:S01]  /*2560*/  VIADD R4, R0, 0xd0 ;  /* 0x000000d000047836 */ /* 0x000fe20000000000 */
[----:B------:R-:W1:Y:S02]  /*2570*/  SYNCS.PHASECHK.TRANS64.TRYWAIT P0, [R0+URZ+0xc0], R5 ;  /* 0x0000c005000075a7 */ /* 0x000e6400080011ff */
[----:B-1----:R-:W-:Y:S05]  /*2580*/  @!P0 BRA `(.L_x_41) ;  /* 0x0000003c00948947 */ /* 0x002fea0003800000 */
.L_x_105:
[----:B------:R-:W-:Y:S01]  /*2590*/  ULEA UR5, UR6, UR37, 0x3 ;  /* 0x0000002506057291 */ /* 0x000fe2000f8e18ff */
[----:B------:R-:W-:Y:S02]  /*25a0*/  PRMT R4, RZ, 0x654, R4 ;  /* 0x00000654ff047816 */ /* 0x000fe40000000004 */
[----:B-1----:R-:W-:Y:S01]  /*25b0*/  SHF.L.U32 R5, R12, 0x1f, RZ ;  /* 0x0000001f0c057819 */ /* 0x002fe200000006ff */
[----:B------:R-:W-:Y:S01]  /*25c0*/  UIADD3 UR4, UPT, UPT, UR5, 0x60, URZ ;  /* 0x0000006005047890 */ /* 0x000fe2000fffe0ff */
[----:B------:R1:W-:Y:S05]  /*25d0*/  SYNCS.ARRIVE.TRANS64.RED.A1T0 RZ, [R4+URZ], RZ ;  /* 0x000000ff04ff79a7 */ /* 0x0003ea00081004ff */
[----:B------:R-:W-:Y:S01]  /*25e0*/  IMAD.U32 R7, RZ, RZ, UR4 ;  /* 0x00000004ff077e24 */ /* 0x000fe2000f8e00ff */
[----:B------:R-:W2:Y:S04]  /*25f0*/  SYNCS.PHASECHK.TRANS64.TRYWAIT P0, [UR5+0x70], R5 ;  /* 0x00007005ff0075a7 */ /* 0x000ea80008001105 */
[----:B------:R-:W-:Y:S01]  /*2600*/  PRMT R6, R2, 0x654, R7 ;  /* 0x0000065402067816 */ /* 0x000fe20000000007 */
[----:B-1----:R-:W-:Y:S01]  /*2610*/  @!P2 IMAD.MOV.U32 R4, RZ, RZ, 0x10 ;  /* 0x00000010ff04a424 */ /* 0x002fe200078e00ff */
[----:B--2---:R-:W-:Y:S06]  /*2620*/  @!P0 BRA `(.L_x_42) ;  /* 0x0000003c00808947 */ /* 0x004fec0003800000 */
.L_x_107:
[----:B------:R-:W-:Y:S01]  /*2630*/  ULEA UR4, UR6, UR37, 0x4 ;  /* 0x0000002506047291 */ /* 0x000fe2000f8e20ff */
[----:B------:R-:W-:Y:S01]  /*2640*/  SEL R3, R6, R3, !P2 ;  /* 0x0000000306037207 */ /* 0x000fe20005000000 */
[----:B------:R-:W-:Y:S01]  /*2650*/  UIADD3 UR5, UPT, UPT, UR5, 0x60, URZ ;  /* 0x0000006005057890 */ /* 0x000fe2000fffe0ff */
[----:B-1----:R-:W-:Y:S01]  /*2660*/  LEA R0, R11, UR37, 0x3 ;  /* 0x000000250b007c11 */ /* 0x002fe2000f8e18ff */
[----:B------:R-:W-:Y:S01]  /*2670*/  UIADD3 UR4, UPT, UPT, UR4, 0xf0, URZ ;  /* 0x000000f004047890 */ /* 0x000fe2000fffe0ff */
[----:B------:R-:W-:Y:S01]  /*2680*/  SHF.L.U32 R5, R10, 0x1f, RZ ;  /* 0x0000001f0a057819 */ /* 0x000fe200000006ff */
[----:B------:R1:W-:Y:S01]  /*2690*/  @!P2 SYNCS.ARRIVE.TRANS64.RED RZ, [R3+URZ], R4 ;  /* 0x0000000403ffa9a7 */ /* 0x0003e200080004ff */
[----:B------:R-:W-:Y:S01]  /*26a0*/  UIADD3 UR6, UPT, UPT, UR6, 0x1, URZ ;  /* 0x0000000106067890 */ /* 0x000fe2000fffe0ff */
[----:B------:R-:W-:-:S03]  /*26b0*/  VIADD R8, R8, 0x1 ;  /* 0x0000000108087836 */ /* 0x000fc60000000000 */
[----:B------:R-:W-:Y:S02]  /*26c0*/  UISETP.NE.AND UP0, UPT, UR6, 0x2, UPT ;  /* 0x000000020600788c */ /* 0x000fe4000bf05270 */
[----:B------:R-:W-:Y:S06]  /*26d0*/  UGETNEXTWORKID.BROADCAST [UR4], [UR5] ;  /* 0x00000000040073ca */ /* 0x000fec0008000100 */
[----:B------:R-:W-:Y:S01]  /*26e0*/  USEL UR4, URZ, 0x1, UP0 ;  /* 0x00000001ff047887 */ /* 0x000fe20008000000 */
[----:B------:R-:W-:Y:S01]  /*26f0*/  ISETP.NE.AND P0, PT, R8, 0x2, PT ;  /* 0x000000020800780c */ /* 0x000fe20003f05270 */
[----:B------:R-:W-:Y:S01]  /*2700*/  USEL UR6, UR6, URZ, UP0 ;  /* 0x000000ff06067287 */ /* 0x000fe20008000000 */
[----:B------:R-:W2:Y:S03]  /*2710*/  SYNCS.PHASECHK.TRANS64.TRYWAIT P1, [R0+URZ+0x60], R5 ;  /* 0x00006005000075a7 */ /* 0x000ea600080211ff */
[----:B------:R-:W-:Y:S01]  /*2720*/  LOP3.LUT R12, R12, UR4, RZ, 0x3c, !PT ;  /* 0x000000040c0c7c12 */ /* 0x000fe2000f8e3cff */
[----:B-12---:R-:W-:Y:S07]  /*2730*/  @!P1 BRA `(.L_x_43) ;  /* 0x0000003c00549947 */ /* 0x006fee0003800000 */
.L_x_108:
[C---:B------:R-:W-:Y:S01]  /*2740*/  LEA R4, R11.reuse, UR37, 0x4 ;  /* 0x000000250b047c11 */ /* 0x040fe2000f8e20ff */
[----:B-1----:R-:W-:Y:S01]  /*2750*/  VIADD R0, R0, 0x70 ;  /* 0x0000007000007836 */ /* 0x002fe20000000000 */
[----:B------:R-:W-:Y:S01]  /*2760*/  SEL R8, R8, RZ, P0 ;  /* 0x000000ff08087207 */ /* 0x000fe20000000000 */
[----:B------:R-:W-:-:S03]  /*2770*/  VIADD R11, R11, 0x1 ;  /* 0x000000010b0b7836 */ /* 0x000fc60000000000 */
[----:B------:R-:W1:Y:S01]  /*2780*/  LDS.128 R4, [R4+0xf0] ;  /* 0x0000f00004047984 */ /* 0x000e620000000c00 */
[----:B------:R-:W-:Y:S02]  /*2790*/  PRMT R0, RZ, 0x654, R0 ;  /* 0x00000654ff007816 */ /* 0x000fe40000000000 */
[C---:B------:R-:W-:Y:S01]  /*27a0*/  ISETP.NE.AND P1, PT, R11.reuse, 0x2, PT ;  /* 0x000000020b00780c */ /* 0x040fe20003f25270 */
[----:B------:R-:W-:Y:S01]  /*27b0*/  @!PT LDS RZ, [RZ] ;  /* 0x00000000fffff984 */ /* 0x000fe20000000800 */
[----:B------:R-:W-:Y:S01]  /*27c0*/  @!PT LDS RZ, [RZ] ;  /* 0x00000000fffff984 */ /* 0x000fe20000000800 */
[----:B------:R-:W-:Y:S01]  /*27d0*/  @!PT LDS RZ, [RZ] ;  /* 0x00000000fffff984 */ /* 0x000fe20000000800 */
[----:B------:R-:W-:Y:S01]  /*27e0*/  @!PT LDS RZ, [RZ] ;  /* 0x00000000fffff984 */ /* 0x000fe20000000800 */
[----:B------:R2:W-:Y:S06]  /*27f0*/  MEMBAR.ALL.CTA ;  /* 0x0000000000007992 */ /* 0x0005ec0000008000 */
[----:B--2---:R-:W2:Y:S01]  /*2800*/  FENCE.VIEW.ASYNC.S ;  /* 0x00000000000073c6 */ /* 0x004ea20000000000 */
[----:B------:R-:W-:Y:S01]  /*2810*/  SEL R11, R11, RZ, P1 ;  /* 0x000000ff0b0b7207 */ /* 0x000fe20000800000 */
[----:B--2---:R2:W-:Y:S01]  /*2820*/  SYNCS.ARRIVE.TRANS64.RED.A1T0 RZ, [R0+URZ], RZ ;  /* 0x000000ff00ff79a7 */ /* 0x0045e200081004ff */
[----:B-1----:R-:W-:-:S02]  /*2830*/  LOP3.LUT P3, RZ, R6, 0x1, RZ, 0xc0, !PT ;  /* 0x0000000106ff7812 */ /* 0x002fc4000786c0ff */
[----:B------:R-:W-:-:S04]  /*2840*/  SEL R5, RZ, 0x1, P1 ;  /* 0x00000001ff057807 */ /* 0x000fc80000800000 */
[----:B------:R-:W-:Y:S02]  /*2850*/  LOP3.LUT R10, R10, R5, RZ, 0x3c, !PT ;  /* 0x000000050a0a7212 */ /* 0x000fe400078e3cff */
[----:B--2---:R-:W-:-:S04]  /*2860*/  SEL R0, RZ, 0x1, P0 ;  /* 0x00000001ff007807 */ /* 0x004fc80000000000 */
[----:B------:R-:W-:Y:S01]  /*2870*/  LOP3.LUT R9, R9, R0, RZ, 0x3c, !PT ;  /* 0x0000000009097212 */ /* 0x000fe200078e3cff */
[----:B------:R-:W-:Y:S06]  /*2880*/  @P3 BRA `(.L_x_44) ;  /* 0xfffffffc002c3947 */ /* 0x000fec000383ffff */
[----:B------:R-:W-:Y:S01]  /*2890*/  ULEA UR5, UR6, UR37, 0x3 ;  /* 0x0000002506057291 */ /* 0x000fe2000f8e18ff */
[----:B------:R-:W-:-:S08]  /*28a0*/  SHF.L.U32 R3, R12, 0x1f, RZ ;  /* 0x0000001f0c037819 */ /* 0x000fd000000006ff */
[----:B------:R-:W1:Y:S02]  /*28b0*/  SYNCS.PHASECHK.TRANS64 P0, [UR5+0x70], R3 ;  /* 0x00007003ff0075a7 */ /* 0x000e640008001005 */
[----:B-1----:R-:W-:Y:S05]  /*28c0*/  @P0 BRA `(.L_x_45) ;  /* 0x0000000000080947 */ /* 0x002fea0003800000 */
[----:B------:R-:W1:Y:S02]  /*28d0*/  SYNCS.PHASECHK.TRANS64.TRYWAIT P0, [UR5+0x70], R3 ;  /* 0x00007003ff0075a7 */ /* 0x000e640008001105 */
[----:B-1----:R-:W-:Y:S05]  /*28e0*/  @!P0 BRA `(.L_x_46) ;  /* 0x0000003800fc8947 */ /* 0x002fea0003800000 */
.L_x_45:
[----:B------:R-:W-:-:S04]  /*28f0*/  UIADD3 UR4, UPT, UPT, UR6, 0x1, URZ ;  /* 0x0000000106047890 */ /* 0x000fc8000fffe0ff */
[----:B------:R-:W-:-:S04]  /*2900*/  UISETP.NE.AND UP0, UPT, UR4, 0x2, UPT ;  /* 0x000000020400788c */ /* 0x000fc8000bf05270 */
[----:B------:R-:W-:Y:S02]  /*2910*/  USEL UR7, URZ, 0x1, UP0 ;  /* 0x00000001ff077887 */ /* 0x000fe40008000000 */
[----:B------:R-:W-:-:S04]  /*2920*/  USEL UR4, UR4, URZ, UP0 ;  /* 0x000000ff04047287 */ /* 0x000fc80008000000 */
[----:B------:R-:W-:Y:S01]  /*2930*/  ULEA UR4, UR4, UR37, 0x3 ;  /* 0x0000002504047291 */ /* 0x000fe2000f8e18ff */
[----:B-1----:R-:W-:-:S04]  /*2940*/  LOP3.LUT R3, R12, UR7, RZ, 0x3c, !PT ;  /* 0x000000070c037c12 */ /* 0x002fc8000f8e3cff */
[----:B------:R-:W-:-:S04]  /*2950*/  SHF.L.U32 R0, R3, 0x1f, RZ ;  /* 0x0000001f03007819 */ /* 0x000fc800000006ff */
[----:B------:R-:W1:Y:S02]  /*2960*/  SYNCS.PHASECHK.TRANS64 P0, [UR4+0x70], R0 ;  /* 0x00007000ff0075a7 */ /* 0x000e640008001004 */
[----:B-1----:R-:W-:Y:S05]  /*2970*/  @P0 EXIT ;  /* 0x000000000000094d */ /* 0x002fea0003800000 */
[----:B------:R-:W-:Y:S02]  /*2980*/  SHF.L.U32 R3, R3, 0x1f, RZ ;  /* 0x0000001f03037819 */ /* 0x000fe400000006ff */
[----:B------:R-:W-:-:S07]  /*2990*/  MOV R0, UR4 ;  /* 0x0000000400007c02 */ /* 0x000fce0008000f00 */
.L_x_47:
[----:B-1----:R1:W2:Y:S02]  /*29a0*/  SYNCS.PHASECHK.TRANS64.TRYWAIT P0, [R0+URZ+0x70], R3 ;  /* 0x00007003000075a7 */ /* 0x0022a400080011ff */
[----:B--2---:R-:W-:Y:S05]  /*29b0*/  @!P0 NANOSLEEP.SYNCS 0x989680 ;  /* 0x009896800000895d */ /* 0x004fea0003900000 */
[----:B------:R-:W2:Y:S02]  /*29c0*/  @!P0 SYNCS.PHASECHK.TRANS64 P0, [R0+URZ+0x70], R3 ;  /* 0x00007003000085a7 */ /* 0x000ea400080010ff */
[----:B--2---:R-:W-:Y:S05]  /*29d0*/  @P0 EXIT ;  /* 0x000000000000094d */ /* 0x004fea0003800000 */
[----:B------:R-:W-:Y:S05]  /*29e0*/  BRA `(.L_x_47) ;  /* 0xfffffffc00ec7947 */ /* 0x000fea000383ffff */
.L_x_40:
[----:B------:R-:W-:-:S09]  /*29f0*/  UISETP.NE.AND UP1, UPT, UR8, URZ, UPT ;  /* 0x000000ff0800728c */ /* 0x000fd2000bf25270 */
[----:B------:R-:W-:Y:S05]  /*2a00*/  BRA.U UP1, `(.L_x_48) ;  /* 0x0000000d01cc7547 */ /* 0x000fea000b800000 */
[----:B------:R-:W-:Y:S01]  /*2a10*/  UMOV UR4, 0x40 ;  /* 0x0000004000047882 */ /* 0x000fe20000000000 */
[----:B------:R-:W-:Y:S01]  /*2a20*/  NOP ;  /* 0x0000000000007918 */ /* 0x000fe20000000000 */
[----:B------:R-:W-:Y:S01]  /*2a30*/  ULEA UR4, UR37, UR4, 0x18 ;  /* 0x0000000425047291 */ /* 0x000fe2000f8ec0ff */
[----:B------:R-:W-:Y:S02]  /*2a40*/  UMOV UR5, 0x400 ;  /* 0x0000040000057882 */ /* 0x000fe40000000000 */
[----:B------:R-:W-:-:S06]  /*2a50*/  ULEA UR37, UR37, UR5, 0x18 ;  /* 0x0000000525257291 */ /* 0x000fcc000f8ec0ff */
[----:B------:R-:W1:Y:S02]  /*2a60*/  LDS.U8 R0, [UR4+0x1c] ;  /* 0x00001c04ff007984 */ /* 0x000e640008000000 */
[----:B-1----:R-:W-:-:S13]  /*2a70*/  ISETP.NE.AND P0, PT, R0, RZ, PT ;  /* 0x000000ff0000720c */ /* 0x002fda0003f05270 */
[----:B------:R-:W-:Y:S05]  /*2a80*/  @P0 BRA `(.L_x_49) ;  /* 0x0000000000580947 */ /* 0x000fea0003800000 */
[----:B------:R-:W-:-:S13]  /*2a90*/  ELECT P0, URZ, PT ;  /* 0x0000000000ff782f */ /* 0x000fda0003800000 */
[----:B------:R-:W-:Y:S05]  /*2aa0*/  @!P0 BRA `(.L_x_50) ;  /* 0x0000000000608947 */ /* 0x000fea0003800000 */
[----:B------:R-:W-:Y:S01]  /*2ab0*/  UMOV UR5, 0x10 ;  /* 0x0000001000057882 */ /* 0x000fe20000000000 */
[----:B------:R-:W-:Y:S01]  /*2ac0*/  HFMA2 R0, -RZ, RZ, 0, 5.9604644775390625e-08 ;  /* 0x00000001ff007431 */ /* 0x000fe200000001ff */
[----:B------:R-:W-:-:S03]  /*2ad0*/  MOV R2, 0xffff ;  /* 0x0000ffff00027802 */ /* 0x000fc60000000f00 */
[----:B------:R-:W-:Y:S04]  /*2ae0*/  DEPBAR.LE SB1, 0x36 ;  /* 0x00009d800000791a */ /* 0x000fe80000000000 */
[----:B------:R-:W1:Y:S02]  /*2af0*/  UTCATOMSWS.FIND_AND_SET.ALIGN UP0, UR5, UR5 ;  /* 0x00000005000575e3 */ /* 0x000e640008000800 */
[----:B-1----:R-:W-:Y:S01]  /*2b00*/  MOV R3, UR5 ;  /* 0x0000000500037c02 */ /* 0x002fe20008000f00 */
[----:B------:R-:W-:Y:S06]  /*2b10*/  BRA.U UP0, `(.L_x_51) ;  /* 0x0000000100187547 */ /* 0x000fec000b800000 */
.L_x_52:
[----:B------:R-:W-:Y:S05]  /*2b20*/  NANOSLEEP 0x64 ;  /* 0x000000640000795d */ /* 0x000fea0003800000 */
[----:B------:R-:W-:-:S05]  /*2b30*/  UMOV UR5, 0x10 ;  /* 0x0000001000057882 */ /* 0x000fca0000000000 */
[----:B------:R-:W-:Y:S04]  /*2b40*/  DEPBAR.LE SB1, 0x36 ;  /* 0x00009d800000791a */ /* 0x000fe80000000000 */
[----:B------:R-:W1:Y:S02]  /*2b50*/  UTCATOMSWS.FIND_AND_SET.ALIGN UP0, UR5, UR5 ;  /* 0x00000005000575e3 */ /* 0x000e640008000800 */
[----:B-1----:R-:W-:Y:S01]  /*2b60*/  MOV R3, UR5 ;  /* 0x0000000500037c02 */ /* 0x002fe20008000f00 */
[----:B------:R-:W-:Y:S05]  /*2b70*/  BRA.U !UP0, `(.L_x_52) ;  /* 0xfffffffd08e87547 */ /* 0x000fea000b83ffff */
.L_x_51:
[-C--:B------:R-:W-:Y:S02]  /*2b80*/  SHF.L.U32 R2, R2, R3.reuse, RZ ;  /* 0x0000000302027219 */ /* 0x080fe400000006ff */
[----:B------:R-:W-:Y:S01]  /*2b90*/  SHF.L.U32 R0, R0, R3, RZ ;  /* 0x0000000300007219 */ /* 0x000fe200000006ff */
[----:B------:R-:W-:Y:S02]  /*2ba0*/  IMAD.SHL.U32 R3, R3, 0x20, RZ ;  /* 0x0000002003037824 */ /* 0x000fe400078e00ff */
[----:B------:R1:W-:Y:S04]  /*2bb0*/  ATOMS.OR RZ, [UR4+0x14], R2 ;  /* 0x00001402ffff798c */ /* 0x0003e8000b000004 */
[----:B------:R1:W-:Y:S04]  /*2bc0*/  ATOMS.OR RZ, [UR4+0x18], R0 ;  /* 0x00001800ffff798c */ /* 0x0003e8000b000004 */
[----:B------:R1:W-:Y:S01]  /*2bd0*/  STS [UR37+0x110], R3 ;  /* 0x00011003ff007988 */ /* 0x0003e20008000825 */
[----:B------:R-:W-:Y:S05]  /*2be0*/  BRA `(.L_x_50) ;  /* 0x0000000000107947 */ /* 0x000fea0003800000 */
.L_x_49:
[----:B------:R-:W-:Y:S02]  /*2bf0*/  MOV R0, 0xffffffff ;  /* 0xffffffff00007802 */ /* 0x000fe40000000f00 */
[----:B------:R-:W-:-:S03]  /*2c00*/  MOV R2, 0x2c30 ;  /* 0x00002c3000027802 */ /* 0x000fc60000000f00 */
[----:B------:R1:W-:Y:S04]  /*2c10*/  STS [UR37+0x110], R0 ;  /* 0x00011000ff007988 */ /* 0x0003e80008000825 */
[----:B-1-3-5:R-:W-:Y:S05]  /*2c20*/  CALL.REL.NOINC `($__internal_1_$__cuda_sm10x_tcgen05_guardrail_trap_phase_invalid_during_alloc) ;  /* 0x0000003c00787944 */ /* 0x02afea0003c00000 */
.L_x_50:
[----:B------:R-:W-:Y:S05]  /*2c30*/  WARPSYNC.ALL ;  /* 0x0000000000007948 */ /* 0x000fea0003800000 */
[----:B------:R-:W2:Y:S01]  /*2c40*/  S2UR UR5, SR_CgaCtaId ;  /* 0x00000000000579c3 */ /* 0x000ea20000008800 */
[----:B------:R-:W-:Y:S01]  /*2c50*/  UMOV UR4, 0x400 ;  /* 0x0000040000047882 */ /* 0x000fe20000000000 */
[----:B------:R-:W-:-:S06]  /*2c60*/  NOP ;  /* 0x0000000000007918 */ /* 0x000fcc0000000000 */
[----:B------:R-:W-:Y:S06]  /*2c70*/  BAR.ARV 0x6, 0xa0 ;  /* 0x0182800000007b1d */ /* 0x000fec0000002000 */
[----:B------:R-:W4:Y:S01]  /*2c80*/  LDCU UR7, c[0x0][0x38c] ;  /* 0x00007180ff0777ac */ /* 0x000f220008000800 */
[----:B------:R-:W-:Y:S01]  /*2c90*/  IMAD.MOV.U32 R11, RZ, RZ, 0x1 ;  /* 0x00000001ff0b7424 */ /* 0x000fe200078e00ff */
[----:B------:R-:W-:Y:S01]  /*2ca0*/  CS2R R8, SRZ ;  /* 0x0000000000087805 */ /* 0x000fe2000001ff00 */
[----:B------:R-:W-:Y:S01]  /*2cb0*/  IMAD.MOV.U32 R10, RZ, RZ, RZ ;  /* 0x000000ffff0a7224 */ /* 0x000fe200078e00ff */
[----:B------:R-:W3:Y:S01]  /*2cc0*/  LDCU UR6, c[0x0][0x38c] ;  /* 0x00007180ff0677ac */ /* 0x000ee20008000800 */
[----:B------:R-:W-:Y:S01]  /*2cd0*/  UMOV UR15, URZ ;  /* 0x000000ff000f7c82 */ /* 0x000fe20008000000 */
[----:B------:R-:W-:Y:S01]  /*2ce0*/  UMOV UR14, URZ ;  /* 0x000000ff000e7c82 */ /* 0x000fe20008000000 */
[----:B--2---:R-:W-:Y:S01]  /*2cf0*/  ULEA UR5, UR5, UR4, 0x18 ;  /* 0x0000000405057291 */ /* 0x004fe2000f8ec0ff */
[----:B------:R-:W-:Y:S01]  /*2d00*/  UMOV UR24, 0x0 ;  /* 0x0000000000187882 */ /* 0x000fe20000000000 */
[----:B------:R-:W-:-:S02]  /*2d10*/  UMOV UR25, 0x4100490 ;  /* 0x0410049000197882 */ /* 0x000fc40000000000 */
[----:B------:R-:W-:Y:S02]  /*2d20*/  UIADD3 UR10, UPT, UPT, UR5, 0x2400, URZ ;  /* 0x00002400050a7890 */ /* 0x000fe4000fffe0ff */
[----:B------:R-:W-:Y:S02]  /*2d30*/  UIADD3 UR11, UPT, UPT, UR5, 0xa400, URZ ;  /* 0x0000a400050b7890 */ /* 0x000fe4000fffe0ff */
[----:B----4-:R-:W-:Y:S01]  /*2d40*/  UIADD3 UR7, UPT, UPT, UR7, 0x7f, URZ ;  /* 0x0000007f07077890 */ /* 0x010fe2000fffe0ff */
[----:B-1----:R-:W1:Y:S01]  /*2d50*/  LDS R0, [UR5+0x110] ;  /* 0x00011005ff007984 */ /* 0x002e620008000800 */
[----:B------:R-:W-:Y:S02]  /*2d60*/  USHF.R.U32.HI UR10, URZ, 0x4, UR10 ;  /* 0x00000004ff0a7899 */ /* 0x000fe4000801160a */
[----:B------:R-:W-:Y:S02]  /*2d70*/  USHF.R.S32.HI UR4, URZ, 0x1f, UR7 ;  /* 0x0000001fff047899 */ /* 0x000fe40008011407 */
[----:B------:R-:W-:-:S02]  /*2d80*/  USHF.R.U32.HI UR11, URZ, 0x4, UR11 ;  /* 0x00000004ff0b7899 */ /* 0x000fc4000801160b */
[----:B------:R-:W-:Y:S02]  /*2d90*/  ULEA.HI UR4, UR4, UR7, URZ, 0x7 ;  /* 0x0000000704047291 */ /* 0x000fe4000f8f38ff */
[----:B------:R-:W-:Y:S02]  /*2da0*/  ULOP3.LUT UR10, UR10, 0x3fff, URZ, 0xc0, !UPT ;  /* 0x00003fff0a0a7892 */ /* 0x000fe4000f8ec0ff */
[----:B------:R-:W-:Y:S02]  /*2db0*/  USHF.R.S32.HI UR4, URZ, 0x7, UR4 ;  /* 0x00000007ff047899 */ /* 0x000fe40008011404 */
[----:B------:R-:W-:Y:S02]  /*2dc0*/  ULOP3.LUT UR11, UR11, 0x3fff, URZ, 0xc0, !UPT ;  /* 0x00003fff0b0b7892 */ /* 0x000fe4000f8ec0ff */
[----:B------:R-:W-:Y:S01]  /*2dd0*/  UISETP.LT.AND UP0, UPT, UR4, 0x1, UPT ;  /* 0x000000010400788c */ /* 0x000fe2000bf01270 */
[----:B------:R-:W-:Y:S01]  /*2de0*/  UMOV UR22, 0x0 ;  /* 0x0000000000167882 */ /* 0x000fe20000000000 */
[----:B------:R-:W-:-:S02]  /*2df0*/  UMOV UR23, 0x4100490 ;  /* 0x0410049000177882 */ /* 0x000fc40000000000 */
[----:B------:R-:W-:Y:S02]  /*2e00*/  USEL UR9, UR4, 0x1, !UP0 ;  /* 0x0000000104097887 */ /* 0x000fe4000c000000 */
[----:B------:R-:W-:Y:S02]  /*2e10*/  ULOP3.LUT UR10, UR10, 0x10000, URZ, 0xfc, !UPT ;  /* 0x000100000a0a7892 */ /* 0x000fe4000f8efcff */
[----:B------:R-:W-:Y:S02]  /*2e20*/  ULOP3.LUT UR11, UR11, 0x10000, URZ, 0xfc, !UPT ;  /* 0x000100000b0b7892 */ /* 0x000fe4000f8efcff */
[----:B------:R-:W-:Y:S02]  /*2e30*/  UIADD3 UR9, UPT, UPT, -UR9, URZ, URZ ;  /* 0x000000ff09097290 */ /* 0x000fe4000fffe1ff */
[----:B---3--:R-:W-:Y:S01]  /*2e40*/  UISETP.GE.AND UP3, UPT, UR6, 0x1, UPT ;  /* 0x000000010600788c */ /* 0x008fe2000bf66270 */
[----:B------:R-:W-:Y:S01]  /*2e50*/  UMOV UR20, 0x0 ;  /* 0x0000000000147882 */ /* 0x000fe20000000000 */
[----:B------:R-:W-:Y:S01]  /*2e60*/  UMOV UR21, 0x4100490 ;  /* 0x0410049000157882 */ /* 0x000fe20000000000 */
[----:B------:R-:W-:Y:S01]  /*2e70*/  UMOV UR18, 0x0 ;  /* 0x0000000000127882 */ /* 0x000fe20000000000 */
[----:B------:R-:W-:Y:S01]  /*2e80*/  UMOV UR19, 0x4100490 ;  /* 0x0410049000137882 */ /* 0x000fe20000000000 */
[----:B-1----:R-:W-:-:S15]  /*2e90*/  R2UR UR16, R0 ;  /* 0x00000000001072ca */ /* 0x002fde00000e0000 */
.L_x_59:
[----:B------:R-:W-:Y:S02]  /*2ea0*/  LEA R0, R10, UR5, 0x3 ;  /* 0x000000050a007c11 */ /* 0x000fe4000f8e18ff */
[----:B------:R-:W-:Y:S02]  /*2eb0*/  SHF.L.U32 R5, R9, 0x1f, RZ ;  /* 0x0000001f09057819 */ /* 0x000fe400000006ff */
[----:B------:R-:W-:Y:S01]  /*2ec0*/  PLOP3.LUT P0, PT, PT, PT, UP3, 0x80, 0x8 ;  /* 0x000000000008781c */ /* 0x000fe20003f0f038 */
[----:B------:R-:W-:Y:S01]  /*2ed0*/  VIADD R3, R0, 0x70 ;  /* 0x0000007000037836 */ /* 0x000fe20000000000 */
[----:B-1----:R-:W1:Y:S02]  /*2ee0*/  SYNCS.PHASECHK.TRANS64.TRYWAIT P1, [R0+URZ+0x60], R5 ;  /* 0x00006005000075a7 */ /* 0x002e6400080211ff */
[----:B-1-3--:R-:W-:Y:S09]  /*2ef0*/  @!P1 BRA `(.L_x_53) ;  /* 0x0000003400909947 */ /* 0x00aff20003800000 */
.L_x_110:
[----:B------:R-:W-:Y:S01]  /*2f00*/  LEA R4, R10, UR5, 0x4 ;  /* 0x000000050a047c11 */ /* 0x000fe2000f8e20ff */
[----:B------:R-:W-:Y:S01]  /*2f10*/  @UP3 ULEA UR6, UR14, UR5, 0x3 ;  /* 0x000000050e063291 */ /* 0x000fe2000f8e18ff */
[----:B------:R-:W-:Y:S01]  /*2f20*/  PLOP3.LUT P2, PT, PT, PT, PT, 0x80, 0x8 ;  /* 0x000000000008781c */ /* 0x000fe20003f4f070 */
[----:B------:R-:W-:Y:S01]  /*2f30*/  ULEA UR7, UR15, UR5, 0x3 ;  /* 0x000000050f077291 */ /* 0x000fe2000f8e18ff */
[----:B------:R-:W-:Y:S02]  /*2f40*/  PRMT R3, RZ, 0x654, R3 ;  /* 0x00000654ff037816 */ /* 0x000fe40000000003 */
[----:B-1----:R-:W1:Y:S01]  /*2f50*/  LDS.128 R4, [R4+0xf0] ;  /* 0x0000f00004047984 */ /* 0x002e620000000c00 */
[----:B------:R-:W-:Y:S02]  /*2f60*/  @P0 SHF.L.U32 R2, R8, 0x1f, RZ ;  /* 0x0000001f08020819 */ /* 0x000fe400000006ff */
[----:B------:R-:W-:Y:S01]  /*2f70*/  SHF.L.U32 R0, R11, 0x1f, RZ ;  /* 0x0000001f0b007819 */ /* 0x000fe200000006ff */
[----:B------:R-:W-:Y:S01]  /*2f80*/  @!PT LDS RZ, [RZ] ;  /* 0x00000000fffff984 */ /* 0x000fe20000000800 */
[----:B------:R-:W-:Y:S01]  /*2f90*/  @!PT LDS RZ, [RZ] ;  /* 0x00000000fffff984 */ /* 0x000fe20000000800 */
[----:B------:R-:W-:Y:S01]  /*2fa0*/  @!PT LDS RZ, [RZ] ;  /* 0x00000000fffff984 */ /* 0x000fe20000000800 */
[----:B------:R-:W-:Y:S01]  /*2fb0*/  @!PT LDS RZ, [RZ] ;  /* 0x00000000fffff984 */ /* 0x000fe20000000800 */
[----:B------:R2:W-:Y:S06]  /*2fc0*/  MEMBAR.ALL.CTA ;  /* 0x0000000000007992 */ /* 0x0005ec0000008000 */
[----:B--2---:R-:W2:Y:S02]  /*2fd0*/  FENCE.VIEW.ASYNC.S ;  /* 0x00000000000073c6 */ /* 0x004ea40000000000 */
[----:B--2---:R2:W-:Y:S01]  /*2fe0*/  SYNCS.ARRIVE.TRANS64.RED.A1T0 RZ, [R3+URZ], RZ ;  /* 0x000000ff03ff79a7 */ /* 0x0045e200081004ff */
[----:B------:R2:W3:Y:S01]  /*2ff0*/  @P0 SYNCS.PHASECHK.TRANS64.TRYWAIT P2, [UR6], R2 ;  /* 0x00000002ff0005a7 */ /* 0x0004e20008041106 */
[----:B------:R-:W-:Y:S01]  /*3000*/  ULEA.HI UR6, UR15, UR15, URZ, 0x1 ;  /* 0x0000000f0f067291 */ /* 0x000fe2000f8f08ff */
[----:B-1----:R-:W-:-:S03]  /*3010*/  LOP3.LUT P1, RZ, R6, 0x1, RZ, 0xc0, !PT ;  /* 0x0000000106ff7812 */ /* 0x002fc6000782c0ff */
[----:B------:R-:W-:Y:S02]  /*3020*/  USHF.L.U32 UR8, UR6, 0x5, URZ ;  /* 0x0000000506087899 */ /* 0x000fe400080006ff */
[----:B------:R-:W-:Y:S02]  /*3030*/  ULOP3.LUT UR6, UR6, 0xffe, URZ, 0xc0, !UPT ;  /* 0x00000ffe06067892 */ /* 0x000fe4000f8ec0ff */
[----:B------:R-:W-:Y:S02]  /*3040*/  ULOP3.LUT UR8, UR8, 0xffffffc0, URZ, 0xc0, !UPT ;  /* 0xffffffc008087892 */ /* 0x000fe4000f8ec0ff */
[----:B------:R-:W-:Y:S02]  /*3050*/  UIADD3 UR6, UPT, UPT, -UR6, UR15, URZ ;  /* 0x0000000f06067290 */ /* 0x000fe4000fffe1ff */
[----:B------:R-:W-:Y:S01]  /*3060*/  UIADD3 UR8, UPT, UPT, UR16, UR8, URZ ;  /* 0x0000000810087290 */ /* 0x000fe2000fffe0ff */
[----:B------:R-:W1:Y:S03]  /*3070*/  SYNCS.PHASECHK.TRANS64.TRYWAIT P0, [UR7+0xa0], R0 ;  /* 0x0000a000ff0075a7 */ /* 0x000e660008001107 */
[----:B------:R-:W-:Y:S01]  /*3080*/  ULEA UR8, UR6, UR8, 0x14 ;  /* 0x0000000806087291 */ /* 0x000fe2000f8ea0ff */
[----:B-123--:R-:W-:Y:S11]  /*3090*/  @!P0 BRA `(.L_x_54) ;  /* 0x00000034003c8947 */ /* 0x00eff60003800000 */
.L_x_112:
[----:B------:R-:W-:Y:S01]  /*30a0*/  IADD3 R10, PT, PT, R10, 0x1, RZ ;  /* 0x000000010a0a7810 */ /* 0x000fe20007ffe0ff */
[----:B------:R-:W-:Y:S06]  /*30b0*/  BRA.U !UP3, `(.L_x_55) ;  /* 0x000000010bc07547 */ /* 0x000fec000b800000 */
[----:B------:R-:W-:Y:S01]  /*30c0*/  UPLOP3.LUT UP4, UPT, UPT, UPT, UPT, 0x40, 0x4 ;  /* 0x000000000004789c */ /* 0x000fe20003f8e870 */
[----:B------:R-:W-:Y:S01]  /*30d0*/  UMOV UR13, UR9 ;  /* 0x00000009000d7c82 */ /* 0x000fe20008000000 */
[----:B------:R-:W-:Y:S01]  /*30e0*/  UMOV UR12, UR4 ;  /* 0x00000004000c7c82 */ /* 0x000fe20008000000 */
[----:B------:R-:W-:-:S08]  /*30f0*/  UMOV UR17, UR14 ;  /* 0x0000000e00117c82 */ /* 0x000fd00008000000 */
.L_x_58:
[----:B------:R-:W-:Y:S02]  /*3100*/  UIADD3 UR13, UPT, UPT, UR13, 0x1, URZ ;  /* 0x000000010d0d7890 */ /* 0x000fe4000fffe0ff */
[----:B--2---:R-:W-:Y:S02]  /*3110*/  ULEA UR6, UR17, UR5, 0x3 ;  /* 0x0000000511067291 */ /* 0x004fe4000f8e18ff */
[----:B------:R-:W-:Y:S01]  /*3120*/  UISETP.NE.AND UP0, UPT, UR13, URZ, UPT ;  /* 0x000000ff0d00728c */ /* 0x000fe2000bf05270 */
[----:B---3--:R-:W-:Y:S10]  /*3130*/  @P2 BRA `(.L_x_56) ;  /* 0x00000000000c2947 */ /* 0x008ff40003800000 */
[----:B-1----:R-:W-:Y:S04]  /*3140*/  SHF.L.U32 R3, R8, 0x1f, RZ ;  /* 0x0000001f08037819 */ /* 0x002fe800000006ff */
[----:B------:R-:W1:Y:S02]  /*3150*/  SYNCS.PHASECHK.TRANS64.TRYWAIT P0, [UR6], R3 ;  /* 0x00000003ff0075a7 */ /* 0x000e640008001106 */
[----:B-1----:R-:W-:Y:S05]  /*3160*/  @!P0 BRA `(.L_x_57) ;  /* 0x0000003400208947 */ /* 0x002fea0003800000 */
.L_x_56:
[----:B------:R-:W-:Y:S01]  /*3170*/  UISETP.NE.AND UP1, UPT, UR12, 0x1, UPT ;  /* 0x000000010c00788c */ /* 0x000fe2000bf25270 */
[----:B------:R-:W-:Y:S01]  /*3180*/  PLOP3.LUT P2, PT, PT, PT, PT, 0x80, 0x8 ;  /* 0x000000000008781c */ /* 0x000fe20003f4f070 */
[----:B------:R-:W-:Y:S02]  /*3190*/  UIADD3 UR14, UPT, UPT, UR17, 0x1, URZ ;  /* 0x00000001110e7890 */ /* 0x000fe4000fffe0ff */
[----:B------:R-:W-:Y:S02]  /*31a0*/  ULEA UR28, UR17, UR11, 0x9 ;  /* 0x0000000b111c7291 */ /* 0x000fe4000f8e48ff */
[----:B------:R-:W-:Y:S01]  /*31b0*/  UISETP.NE.AND UP2, UPT, UR14, 0x4, UPT ;  /* 0x000000040e00788c */ /* 0x000fe2000bf45270 */
[----:B------:R-:W-:Y:S01]  /*31c0*/  PLOP3.LUT P0, PT, PT, PT, UP1, 0x80, 0x8 ;  /* 0x000000000008781c */ /* 0x000fe20003f0f018 */
[----:B------:R-:W-:Y:S02]  /*31d0*/  UIADD3 UR40, UPT, UPT, UR28, 0x2, URZ ;  /* 0x000000021c287890 */ /* 0x000fe4000fffe0ff */
[----:B------:R-:W-:Y:S02]  /*31e0*/  USEL UR27, URZ, 0x1, UP2 ;  /* 0x00000001ff1b7887 */ /* 0x000fe40009000000 */
[----:B------:R-:W-:Y:S02]  /*31f0*/  USEL UR14, UR14, URZ, UP2 ;  /* 0x000000ff0e0e7287 */ /* 0x000fe40009000000 */
[----:B------:R-:W-:Y:S02]  /*3200*/  UIADD3 UR36, UPT, UPT, UR28, 0x4, URZ ;  /* 0x000000041c247890 */ /* 0x000fe4000fffe0ff */
[----:B------:R-:W-:Y:S01]  /*3210*/  @UP1 ULEA UR26, UR14, UR5, 0x3 ;  /* 0x000000050e1a1291 */ /* 0x000fe2000f8e18ff */
[----:B------:R-:W-:Y:S01]  /*3220*/  LOP3.LUT R8, R8, UR27, RZ, 0x3c, !PT ;  /* 0x0000001b08087c12 */ /* 0x000fe2000f8e3cff */
[----:B------:R-:W-:Y:S02]  /*3230*/  UIADD3 UR32, UPT, UPT, UR28, 0x6, URZ ;  /* 0x000000061c207890 */ /* 0x000fe4000fffe0ff */
[----:B------:R-:W-:Y:S01]  /*3240*/  UIADD3 UR6, UPT, UPT, UR6, 0x20, URZ ;  /* 0x0000002006067890 */ /* 0x000fe2000fffe0ff */
[----:B-1----:R-:W-:Y:S01]  /*3250*/  @P0 SHF.L.U32 R0, R8, 0x1f, RZ ;  /* 0x0000001f08000819 */ /* 0x002fe200000006ff */
[----:B------:R-:W-:Y:S01]  /*3260*/  UIADD3 UR12, UPT, UPT, UR12, -0x1, URZ ;  /* 0xffffffff0c0c7890 */ /* 0x000fe2000fffe0ff */
[----:B------:R-:W-:Y:S02]  /*3270*/  UMOV UR29, 0x40004040 ;  /* 0x40004040001d7882 */ /* 0x000fe40000000000 */
[----:B------:R2:W3:Y:S01]  /*3280*/  @P0 SYNCS.PHASECHK.TRANS64.TRYWAIT P2, [UR26], R0 ;  /* 0x00000000ff0005a7 */ /* 0x0004e2000804111a */
[----:B------:R-:W-:Y:S01]  /*3290*/  ULEA UR26, UR17, UR10, 0x9 ;  /* 0x0000000a111a7291 */ /* 0x000fe2000f8e48ff */
[----:B------:R-:W-:Y:S01]  /*32a0*/  UMOV UR27, 0x40004040 ;  /* 0x40004040001b7882 */ /* 0x000fe20000000000 */
[----:B------:R-:W-:Y:S02]  /*32b0*/  UMOV UR41, 0x40004040 ;  /* 0x4000404000297882 */ /* 0x000fe40000000000 */
[----:B------:R-:W-:Y:S02]  /*32c0*/  UIADD3 UR38, UPT, UPT, UR26, 0x2, URZ ;  /* 0x000000021a267890 */ /* 0x000fe4000fffe0ff */
[----:B------:R-:W-:Y:S02]  /*32d0*/  UIADD3 UR34, UPT, UPT, UR26, 0x4, URZ ;  /* 0x000000041a227890 */ /* 0x000fe4000fffe0ff */
[----:B------:R-:W-:Y:S01]  /*32e0*/  UIADD3 UR30, UPT, UPT, UR26, 0x6, URZ ;  /* 0x000000061a1e7890 */ /* 0x000fe2000fffe0ff */
[----:B------:R2:W-:Y:S01]  /*32f0*/  UTCQMMA gdesc[UR26], gdesc[UR28], tmem[UR8], tmem[UR24], idesc[UR25], UP4 ;  /* 0x00ff181c1a0075ea */ /* 0x0005e2000a000308 */
[----:B------:R-:W-:Y:S01]  /*3300*/  UPLOP3.LUT UP4, UPT, UPT, UPT, UPT, 0x80, 0x8 ;  /* 0x000000000008789c */ /* 0x000fe20003f8f070 */
[----:B------:R-:W-:Y:S01]  /*3310*/  UMOV UR39, 0x40004040 ;  /* 0x4000404000277882 */ /* 0x000fe20000000000 */
[----:B------:R-:W-:Y:S01]  /*3320*/  UMOV UR37, 0x40004040 ;  /* 0x4000404000257882 */ /* 0x000fe20000000000 */
[----:B------:R2:W-:Y:S01]  /*3330*/  UTCQMMA gdesc[UR38], gdesc[UR40], tmem[UR8], tmem[UR22], idesc[UR23], UPT ;  /* 0x00ff1628260075ea */ /* 0x0005e2000b800308 */
[----:B------:R-:W-:Y:S01]  /*3340*/  UMOV UR35, 0x40004040 ;  /* 0x4000404000237882 */ /* 0x000fe20000000000 */
[----:B------:R-:W-:Y:S01]  /*3350*/  UMOV UR33, 0x40004040 ;  /* 0x4000404000217882 */ /* 0x000fe20000000000 */
[----:B------:R-:W-:Y:S01]  /*3360*/  UMOV UR31, 0x40004040 ;  /* 0x40004040001f7882 */ /* 0x000fe20000000000 */
[----:B------:R2:W-:Y:S01]  /*3370*/  UTCQMMA gdesc[UR34], gdesc[UR36], tmem[UR8], tmem[UR20], idesc[UR21], UPT ;  /* 0x00ff1424220075ea */ /* 0x0005e2000b800308 */
[----:B------:R2:W-:Y:S01]  /*3380*/  UTCQMMA gdesc[UR30], gdesc[UR32], tmem[UR8], tmem[UR18], idesc[UR19], UPT ;  /* 0x00ff12201e0075ea */ /* 0x0005e2000b800308 */
[----:B------:R2:W-:Y:S01]  /*3390*/  UTCBAR [UR6], URZ ;  /* 0x000000ff060073e9 */ /* 0x0005e200080000ff */
[----:B------:R-:W-:Y:S01]  /*33a0*/  UMOV UR17, UR14 ;  /* 0x0000000e00117c82 */ /* 0x000fe20008000000 */
[----:B------:R-:W-:Y:S05]  /*33b0*/  BRA.U UP0, `(.L_x_58) ;  /* 0xfffffffd00507547 */ /* 0x000fea000b83ffff */
.L_x_55:
[----:B------:R-:W-:Y:S01]  /*33c0*/  UIADD3 UR15, UPT, UPT, UR15, 0x1, URZ ;  /* 0x000000010f0f7890 */ /* 0x000fe2000fffe0ff */
[C---:B------:R-:W-:Y:S01]  /*33d0*/  ISETP.NE.AND P0, PT, R10.reuse, 0x2, PT ;  /* 0x000000020a00780c */ /* 0x040fe20003f05270 */
[----:B------:R-:W-:Y:S02]  /*33e0*/  UIADD3 UR7, UPT, UPT, UR7, 0x80, URZ ;  /* 0x0000008007077890 */ /* 0x000fe4000fffe0ff */
[----:B------:R-:W-:Y:S01]  /*33f0*/  UISETP.NE.AND UP0, UPT, UR15, 0x4, UPT ;  /* 0x000000040f00788c */ /* 0x000fe2000bf05270 */
[----:B-12---:R-:W-:Y:S02]  /*3400*/  SEL R0, RZ, 0x1, P0 ;  /* 0x00000001ff007807 */ /* 0x006fe40000000000 */
[----:B------:R-:W-:Y:S01]  /*3410*/  SEL R10, R10, RZ, P0 ;  /* 0x000000ff0a0a7207 */ /* 0x000fe20000000000 */
[----:B------:R-:W-:Y:S01]  /*3420*/  USEL UR6, URZ, 0x1, UP0 ;  /* 0x00000001ff067887 */ /* 0x000fe20008000000 */
[----:B------:R-:W-:Y:S01]  /*3430*/  LOP3.LUT R9, R9, R0, RZ, 0x3c, !PT ;  /* 0x0000000009097212 */ /* 0x000fe200078e3cff */
[----:B------:R-:W-:Y:S01]  /*3440*/  USEL UR15, UR15, URZ, UP0 ;  /* 0x000000ff0f0f7287 */ /* 0x000fe20008000000 */
[----:B------:R1:W-:Y:S03]  /*3450*/  UTCBAR [UR7], URZ ;  /* 0x000000ff070073e9 */ /* 0x0003e600080000ff */
[----:B------:R-:W-:Y:S01]  /*3460*/  LOP3.LUT R11, R11, UR6, RZ, 0x3c, !PT ;  /* 0x000000060b0b7c12 */ /* 0x000fe2000f8e3cff */
[----:B------:R-:W-:Y:S07]  /*3470*/  @P1 BRA `(.L_x_59) ;  /* 0xfffffff800881947 */ /* 0x000fee000383ffff */
[----:B------:R-:W2:Y:S01]  /*3480*/  S2UR UR4, SR_CgaCtaId ;  /* 0x00000000000479c3 */ /* 0x000ea20000008800 */
[----:B------:R-:W-:Y:S01]  /*3490*/  ELECT P0, URZ, PT ;  /* 0x0000000000ff782f */ /* 0x000fe20003800000 */
[----:B------:R-:W-:Y:S01]  /*34a0*/  IMAD.MOV.U32 R0, RZ, RZ, 0x1 ;  /* 0x00000001ff007424 */ /* 0x000fe200078e00ff */
[----:B------:R-:W-:Y:S01]  /*34b0*/  UIADD3 UR5, UPT, UPT, UR5, 0xa0, URZ ;  /* 0x000000a005057890 */ /* 0x000fe2000fffe0ff */
[----:B------:R-:W-:Y:S01]  /*34c0*/  SHF.L.U32 R3, R11, 0x1f, RZ ;  /* 0x0000001f0b037819 */ /* 0x000fe200000006ff */
[----:B------:R-:W-:-:S03]  /*34d0*/  UMOV UR6, 0x40 ;  /* 0x0000004000067882 */ /* 0x000fc60000000000 */
[----:B------:R-:W-:Y:S01]  /*34e0*/  UVIRTCOUNT.DEALLOC.SMPOOL 0x80 ;  /* 0x000000800000784c */ /* 0x000fe20000000000 */
[----:B--2---:R-:W-:Y:S02]  /*34f0*/  ULEA UR4, UR4, UR6, 0x18 ;  /* 0x0000000604047291 */ /* 0x004fe4000f8ec0ff */
[----:B------:R-:W-:-:S07]  /*3500*/  ULEA UR6, UR15, UR5, 0x3 ;  /* 0x000000050f067291 */ /* 0x000fce000f8e18ff */
[----:B------:R2:W-:Y:S02]  /*3510*/  @P0 STS.U8 [UR4+0x1c], R0 ;  /* 0x00001c00ff000988 */ /* 0x0005e40008000004 */
[----:B------:R-:W4:Y:S02]  /*3520*/  SYNCS.PHASECHK.TRANS64.TRYWAIT P0, [UR6], R3 ;  /* 0x00000003ff0075a7 */ /* 0x000f240008001106 */
[----:B--2-4-:R-:W-:Y:S05]  /*3530*/  @!P0 BRA `(.L_x_60) ;  /* 0x0000003000448947 */ /* 0x014fea0003800000 */
.L_x_115:
[----:B-1----:R-:W-:-:S04]  /*3540*/  UIADD3 UR7, UPT, UPT, UR15, 0x1, URZ ;  /* 0x000000010f077890 */ /* 0x002fc8000fffe0ff */
[----:B------:R-:W-:-:S04]  /*3550*/  UISETP.NE.AND UP0, UPT, UR7, 0x4, UPT ;  /* 0x000000040700788c */ /* 0x000fc8000bf05270 */
[----:B------:R-:W-:Y:S02]  /*3560*/  USEL UR8, URZ, 0x1, UP0 ;  /* 0x00000001ff087887 */ /* 0x000fe40008000000 */
[----:B------:R-:W-:-:S04]  /*3570*/  USEL UR7, UR7, URZ, UP0 ;  /* 0x000000ff07077287 */ /* 0x000fc80008000000 */
[----:B------:R-:W-:Y:S01]  /*3580*/  ULEA UR6, UR7, UR5, 0x3 ;  /* 0x0000000507067291 */ /* 0x000fe2000f8e18ff */
[----:B------:R-:W-:-:S04]  /*3590*/  LOP3.LUT R2, R11, UR8, RZ, 0x3c, !PT ;  /* 0x000000080b027c12 */ /* 0x000fc8000f8e3cff */
[----:B--2---:R-:W-:-:S04]  /*35a0*/  SHF.L.U32 R3, R2, 0x1f, RZ ;  /* 0x0000001f02037819 */ /* 0x004fc800000006ff */
[----:B------:R-:W1:Y:S02]  /*35b0*/  SYNCS.PHASECHK.TRANS64.TRYWAIT P0, [UR6], R3 ;  /* 0x00000003ff0075a7 */ /* 0x000e640008001106 */
[----:B-1----:R-:W-:Y:S05]  /*35c0*/  @!P0 BRA `(.L_x_61) ;  /* 0x0000003000388947 */ /* 0x002fea0003800000 */
.L_x_117:
        /* <DEDUP_REMOVED lines=9> */
.L_x_119:
[----:B------:R-:W-:-:S04]  /*3660*/  UIADD3 UR7, UPT, UPT, UR7, 0x1, URZ ;  /* 0x0000000107077890 */ /* 0x000fc8000fffe0ff */
[----:B------:R-:W-:-:S04]  /*3670*/  UISETP.NE.AND UP0, UPT, UR7, 0x4, UPT ;  /* 0x000000040700788c */ /* 0x000fc8000bf05270 */
[----:B------:R-:W-:Y:S02]  /*3680*/  USEL UR6, URZ, 0x1, UP0 ;  /* 0x00000001ff067887 */ /* 0x000fe40008000000 */
[----:B------:R-:W-:-:S04]  /*3690*/  USEL UR7, UR7, URZ, UP0 ;  /* 0x000000ff07077287 */ /* 0x000fc80008000000 */
[----:B------:R-:W-:Y:S01]  /*36a0*/  ULEA UR7, UR7, UR5, 0x3 ;  /* 0x0000000507077291 */ /* 0x000fe2000f8e18ff */
[----:B-1----:R-:W-:-:S04]  /*36b0*/  LOP3.LUT R3, R2, UR6, RZ, 0x3c, !PT ;  /* 0x0000000602037c12 */ /* 0x002fc8000f8e3cff */
[----:B------:R-:W-:-:S04]  /*36c0*/  SHF.L.U32 R3, R3, 0x1f, RZ ;  /* 0x0000001f03037819 */ /* 0x000fc800000006ff */
[----:B------:R-:W1:Y:S02]  /*36d0*/  SYNCS.PHASECHK.TRANS64.TRYWAIT P0, [UR7], R3 ;  /* 0x00000003ff0075a7 */ /* 0x000e640008001107 */
[----:B-1----:R-:W-:Y:S05]  /*36e0*/  @!P0 BRA `(.L_x_63) ;  /* 0x0000003000208947 */ /* 0x002fea0003800000 */
.L_x_121:
[----:B------:R-:W-:Y:S01]  /*36f0*/  NOP ;  /* 0x0000000000007918 */ /* 0x000fe20000000000 */
[----:B-1----:R-:W1:Y:S01]  /*3700*/  LDS R0, [UR4+0x14] ;  /* 0x00001404ff007984 */ /* 0x002e620008000800 */
[----:B------:R-:W-:Y:S01]  /*3710*/  ULOP3.LUT UR6, UR16, 0xffff, URZ, 0xc0, !UPT ;  /* 0x0000ffff10067892 */ /* 0x000fe2000f8ec0ff */
[----:B------:R-:W-:Y:S01]  /*3720*/  UMOV UR8, 0xffff ;  /* 0x0000ffff00087882 */ /* 0x000fe20000000000 */
[----:B------:R-:W-:Y:S02]  /*3730*/  UMOV UR5, 0x1 ;  /* 0x0000000100057882 */ /* 0x000fe40000000000 */
[----:B------:R-:W-:-:S04]  /*3740*/  USHF.R.U32.HI UR6, URZ, 0x5, UR6 ;  /* 0x00000005ff067899 */ /* 0x000fc80008011606 */
[----:B------:R-:W-:Y:S02]  /*3750*/  USHF.L.U32 UR8, UR8, UR6, URZ ;  /* 0x0000000608087299 */ /* 0x000fe400080006ff */
[----:B------:R-:W-:-:S04]  /*3760*/  USHF.L.U32 UR5, UR5, UR6, URZ ;  /* 0x0000000605057299 */ /* 0x000fc800080006ff */
[----:B-1----:R-:W-:-:S04]  /*3770*/  LOP3.LUT R0, R0, UR8, RZ, 0xc0, !PT ;  /* 0x0000000800007c12 */ /* 0x002fc8000f8ec0ff */
[----:B------:R-:W-:-:S13]  /*3780*/  ISETP.NE.AND P0, PT, R0, UR8, PT ;  /* 0x0000000800007c0c */ /* 0x000fda000bf05270 */
[----:B------:R-:W-:Y:S05]  /*3790*/  @P0 BRA `(.L_x_64) ;  /* 0x0000000000580947 */ /* 0x000fea0003800000 */
[----:B------:R-:W1:Y:S02]  /*37a0*/  LDS R0, [UR4+0x18] ;  /* 0x00001804ff007984 */ /* 0x000e640008000800 */
[----:B-1----:R-:W-:-:S04]  /*37b0*/  LOP3.LUT R0, R0, UR5, RZ, 0xc0, !PT ;  /* 0x0000000500007c12 */ /* 0x002fc8000f8ec0ff */
[----:B------:R-:W-:-:S13]  /*37c0*/  ISETP.NE.AND P0, PT, R0, UR5, PT ;  /* 0x0000000500007c0c */ /* 0x000fda000bf05270 */
[----:B------:R-:W-:Y:S05]  /*37d0*/  @P0 BRA `(.L_x_65) ;  /* 0x00000000003c0947 */ /* 0x000fea0003800000 */
[----:B------:R-:W1:Y:S01]  /*37e0*/  S2R R2, SR_LANEID ;  /* 0x0000000000027919 */ /* 0x000e620000000000 */
[----:B------:R-:W-:Y:S01]  /*37f0*/  ULOP3.LUT UR8, URZ, UR8, URZ, 0x33, !UPT ;  /* 0x00000008ff087292 */ /* 0x000fe2000f8e33ff */
[----:B------:R-:W-:Y:S01]  /*3800*/  LOP3.LUT R4, RZ, UR5, RZ, 0x33, !PT ;  /* 0x00000005ff047c12 */ /* 0x000fe2000f8e33ff */
[----:B------:R-:W-:Y:S02]  /*3810*/  VOTEU.ANY UR7, UPT, PT ;  /* 0x0000000000077886 */ /* 0x000fe400038e0100 */
[----:B------:R-:W-:Y:S01]  /*3820*/  UFLO.U32 UR7, UR7 ;  /* 0x00000007000772bd */ /* 0x000fe200080e0000 */
[----:B------:R-:W2:Y:S01]  /*3830*/  REDUX UR5, R4 ;  /* 0x00000000040573c4 */ /* 0x000ea20000000000 */
[----:B------:R-:W-:-:S06]  /*3840*/  IMAD.U32 R0, RZ, RZ, UR8 ;  /* 0x00000008ff007e24 */ /* 0x000fcc000f8e00ff */
[----:B------:R4:W-:Y:S01]  /*3850*/  UTCATOMSWS.AND URZ, UR8 ;  /* 0x0000000800ff79e3 */ /* 0x0009e20008000000 */
[----:B------:R-:W3:Y:S01]  /*3860*/  REDUX UR6, R0 ;  /* 0x00000000000673c4 */ /* 0x000ee20000000000 */
[----:B-1----:R-:W-:Y:S01]  /*3870*/  ISETP.EQ.U32.AND P0, PT, R2, UR7, PT ;  /* 0x0000000702007c0c */ /* 0x002fe2000bf02070 */
[----:B--2---:R-:W-:Y:S01]  /*3880*/  IMAD.U32 R2, RZ, RZ, UR5 ;  /* 0x00000005ff027e24 */ /* 0x004fe2000f8e00ff */
[----:B---3--:R-:W-:-:S11]  /*3890*/  MOV R3, UR6 ;  /* 0x0000000600037c02 */ /* 0x008fd60008000f00 */
[----:B------:R4:W-:Y:S04]  /*38a0*/  @P0 ATOMS.AND RZ, [UR4+0x14], R3 ;  /* 0x00001403ffff098c */ /* 0x0009e8000a800004 */
[----:B------:R4:W-:Y:S01]  /*38b0*/  @P0 ATOMS.AND RZ, [UR4+0x18], R2 ;  /* 0x00001802ffff098c */ /* 0x0009e2000a800004 */
[----:B------:R-:W-:Y:S05]  /*38c0*/  BRA `(.L_x_66) ;  /* 0x0000000000147947 */ /* 0x000fea0003800000 */
.L_x_65:
[----:B------:R-:W-:Y:S02]  /*38d0*/  MOV R2, 0x38f0 ;  /* 0x000038f000027802 */ /* 0x000fe40000000f00 */
[----:B---3-5:R-:W-:Y:S05]  /*38e0*/  CALL.REL.NOINC `($__internal_0_$__cuda_sm10x_tcgen05_guardrail_trap_col_being_dealloced_not_returned_by_alloc) ;  /* 0x00000030003c7944 */ /* 0x028fea0003c00000 */
[----:B------:R-:W-:Y:S05]  /*38f0*/  BRA `(.L_x_66) ;  /* 0x0000000000087947 */ /* 0x000fea0003800000 */
.L_x_64:
[----:B------:R-:W-:Y:S02]  /*3900*/  MOV R2, 0x3920 ;  /* 0x0000392000027802 */ /* 0x000fe40000000f00 */
[----:B---3-5:R-:W-:Y:S05]  /*3910*/  CALL.REL.NOINC `($__internal_2_$__cuda_sm10x_tcgen05_guardrail_trap_unallocated_columns_being_dealloced) ;  /* 0x0000003000487944 */ /* 0x028fea0003c00000 */
.L_x_66:
[----:B------:R-:W-:Y:S01]  /*3920*/  NOP ;  /* 0x0000000000007918 */ /* 0x000fe20000000000 */
[----:B----4-:R-:W-:Y:S05]  /*3930*/  EXIT ;  /* 0x000000000000794d */ /* 0x010fea0003800000 */
.L_x_48:
[----:B------:R-:W-:-:S09]  /*3940*/  UISETP.NE.OR UP2, UPT, UR8, 0x3, !UP2 ;  /* 0x000000030800788c */ /* 0x000fd2000d745670 */
[----:B------:R-:W-:Y:S05]  /*3950*/  BRA.U UP2, `(.L_x_67) ;  /* 0x0000000902c87547 */ /* 0x000fea000b800000 */
[----:B------:R-:W1:Y:S01]  /*3960*/  LDCU.64 UR6, c[0x0][0x888] ;  /* 0x00011100ff0677ac */ /* 0x000e620008000a00 */
[----:B------:R-:W2:Y:S01]  /*3970*/  LDC R0, c[0x0][0xb30] ;  /* 0x0002cc00ff007b82 */ /* 0x000ea20000000800 */
[----:B------:R-:W-:Y:S01]  /*3980*/  IMAD.MOV.U32 R30, RZ, RZ, 0x1 ;  /* 0x00000001ff1e7424 */ /* 0x000fe200078e00ff */
[----:B------:R-:W-:Y:S01]  /*3990*/  CS2R R28, SRZ ;  /* 0x00000000001c7805 */ /* 0x000fe2000001ff00 */
[----:B------:R-:W4:Y:S01]  /*39a0*/  LDCU.64 UR4, c[0x0][0x890] ;  /* 0x00011200ff0477ac */ /* 0x000f220008000a00 */
[----:B------:R-:W-:Y:S01]  /*39b0*/  IMAD.MOV.U32 R25, RZ, RZ, 0x1000 ;  /* 0x00001000ff197424 */ /* 0x000fe200078e00ff */
[----:B------:R-:W-:-:S03]  /*39c0*/  UMOV UR8, 0x400 ;  /* 0x0000040000087882 */ /* 0x000fc60000000000 */
[----:B------:R-:W3:Y:S01]  /*39d0*/  LDC R19, c[0x0][0x370] ;  /* 0x0000dc00ff137b82 */ /* 0x000ee20000000800 */
[----:B------:R-:W-:-:S07]  /*39e0*/  UPLOP3.LUT UP1, UPT, UPT, UPT, UPT, 0x40, 0x4 ;  /* 0x000000000004789c */ /* 0x000fce0003f2e870 */
[----:B------:R-:W3:Y:S01]  /*39f0*/  LDC R2, c[0x0][0xb0c] ;  /* 0x0002c300ff027b82 */ /* 0x000ee20000000800 */
[----:B-1----:R-:W-:Y:S02]  /*3a00*/  UISETP.NE.U32.AND UP2, UPT, UR6, URZ, UPT ;  /* 0x000000ff0600728c */ /* 0x002fe4000bf45070 */
[----:B------:R-:W-:Y:S02]  /*3a10*/  ULEA UR6, UR37, UR8, 0x18 ;  /* 0x0000000825067291 */ /* 0x000fe4000f8ec0ff */
[----:B------:R-:W-:Y:S02]  /*3a20*/  UISETP.NE.AND.EX UP2, UPT, UR7, URZ, UPT, UP2 ;  /* 0x000000ff0700728c */ /* 0x000fe4000bf45320 */
[----:B------:R-:W-:Y:S01]  /*3a30*/  UIADD3 UR7, UPT, UPT, UR6, 0x40, URZ ;  /* 0x0000004006077890 */ /* 0x000fe2000fffe0ff */
[----:B------:R-:W1:Y:S01]  /*3a40*/  LDC R18, c[0x0][0xb20] ;  /* 0x0002c800ff127b82 */ /* 0x000e620000000800 */
[----:B----4-:R-:W-:Y:S01]  /*3a50*/  UISETP.NE.U32.AND UP3, UPT, UR4, URZ, UPT ;  /* 0x000000ff0400728c */ /* 0x010fe2000bf65070 */
[----:B--2---:R-:W-:Y:S01]  /*3a60*/  ISETP.NE.AND P1, PT, R0, 0x1, PT ;  /* 0x000000010000780c */ /* 0x004fe20003f25270 */
[----:B------:R-:W-:-:S02]  /*3a70*/  UPRMT UR37, UR37, 0x654, UR7 ;  /* 0x0000065425257896 */ /* 0x000fc40008000007 */
[----:B------:R-:W-:-:S03]  /*3a80*/  UISETP.NE.AND.EX UP3, UPT, UR5, URZ, UPT, UP3 ;  /* 0x000000ff0500728c */ /* 0x000fc6000bf65330 */
[----:B------:R-:W2:Y:S08]  /*3a90*/  LDC.64 R32, c[0x0][0x348] ;  /* 0x0000d200ff207b82 */ /* 0x000eb00000000a00 */
[----:B------:R-:W4:Y:S08]  /*3aa0*/  LDC.64 R16, c[0x0][0xb10] ;  /* 0x0002c400ff107b82 */ /* 0x000f300000000a00 */
[----:B------:R-:W1:Y:S08]  /*3ab0*/  LDC.64 R6, c[0x0][0xb18] ;  /* 0x0002c600ff067b82 */ /* 0x000e700000000a00 */
[----:B------:R-:W1:Y:S08]  /*3ac0*/  LDC.64 R4, c[0x0][0xb28] ;  /* 0x0002ca00ff047b82 */ /* 0x000e700000000a00 */
[----:B---3--:R-:W1:Y:S02]  /*3ad0*/  LDC R24, c[0x0][0x374] ;  /* 0x0000dd00ff187b82 */ /* 0x008e640000000800 */
.L_x_75:
[C---:B------:R-:W-:Y:S02]  /*3ae0*/  LEA R0, R29.reuse, UR6, 0x3 ;  /* 0x000000061d007c11 */ /* 0x040fe4000f8e18ff */
[----:B------:R-:W-:Y:S02]  /*3af0*/  SHF.L.U32 R3, R28, 0x1f, RZ ;  /* 0x0000001f1c037819 */ /* 0x000fe400000006ff */
[----:B------:R-:W-:Y:S02]  /*3b00*/  LEA R20, R29, UR6, 0x4 ;  /* 0x000000061d147c11 */ /* 0x000fe4000f8e20ff */
[----:B---3--:R-:W3:Y:S02]  /*3b10*/  SYNCS.PHASECHK.TRANS64.TRYWAIT P0, [R0+URZ+0x60], R3 ;  /* 0x00006003000075a7 */ /* 0x008ee400080011ff */
[----:B---3--:R-:W-:Y:S05]  /*3b20*/  @!P0 BRA `(.L_x_68) ;  /* 0x0000002c00288947 */ /* 0x008fea0003800000 */
.L_x_122:
[----:B------:R-:W-:Y:S01]  /*3b30*/  ISETP.GE.AND P0, PT, R40, 0x1, PT ;  /* 0x000000012800780c */ /* 0x000fe20003f06270 */
[----:B------:R-:W1:Y:S01]  /*3b40*/  LDS.128 R20, [R20+0xf0] ;  /* 0x0000f00014147984 */ /* 0x000e620000000c00 */
[----:B------:R-:W-:Y:S01]  /*3b50*/  ISETP.NE.U32.AND P4, PT, RZ, UR4, PT ;  /* 0x00000004ff007c0c */ /* 0x000fe2000bf85070 */
[----:B---3--:R-:W-:Y:S01]  /*3b60*/  VIADD R0, R0, 0x70 ;  /* 0x0000007000007836 */ /* 0x008fe20000000000 */
[----:B------:R-:W-:Y:S02]  /*3b70*/  SHF.L.U32 R26, R30, 0x1f, RZ ;  /* 0x0000001f1e1a7819 */ /* 0x000fe400000006ff */
[----:B------:R-:W-:Y:S02]  /*3b80*/  ISETP.NE.AND.EX P4, PT, RZ, UR5, PT, P4 ;  /* 0x00000005ff007c0c */ /* 0x000fe4000bf85340 */
[----:B------:R-:W-:Y:S01]  /*3b90*/  PRMT R0, RZ, 0x654, R0 ;  /* 0x00000654ff007816 */ /* 0x000fe20000000000 */
[----:B------:R-:W-:Y:S01]  /*3ba0*/  @!PT LDS RZ, [RZ] ;  /* 0x00000000fffff984 */ /* 0x000fe20000000800 */
[----:B------:R-:W-:Y:S01]  /*3bb0*/  @!PT LDS RZ, [RZ] ;  /* 0x00000000fffff984 */ /* 0x000fe20000000800 */
[----:B------:R-:W-:Y:S01]  /*3bc0*/  @!PT LDS RZ, [RZ] ;  /* 0x00000000fffff984 */ /* 0x000fe20000000800 */
[----:B------:R-:W-:Y:S01]  /*3bd0*/  @!PT LDS RZ, [RZ] ;  /* 0x00000000fffff984 */ /* 0x000fe20000000800 */
[----:B------:R3:W-:Y:S06]  /*3be0*/  MEMBAR.ALL.CTA ;  /* 0x0000000000007992 */ /* 0x0007ec0000008000 */
[----:B---3--:R-:W3:Y:S02]  /*3bf0*/  FENCE.VIEW.ASYNC.S ;  /* 0x00000000000073c6 */ /* 0x008ee40000000000 */
[----:B---3--:R3:W-:Y:S01]  /*3c00*/  SYNCS.ARRIVE.TRANS64.RED.A1T0 RZ, [R0+URZ], RZ ;  /* 0x000000ff00ff79a7 */ /* 0x0087e200081004ff */
[----:B-1----:R-:W-:Y:S11]  /*3c10*/  LOP3.LUT P3, RZ, R22, 0x1, RZ, 0xc0, !PT ;  /* 0x0000000116ff7812 */ /* 0x002ff6000786c0ff */
[----:B------:R-:W-:Y:S02]  /*3c20*/  @!UPT UIADD3 URZ, UPT, UPT, URZ, URZ, URZ ;  /* 0x000000fffffff290 */ /* 0x000fe4000fffe0ff */
[----:B------:R-:W-:Y:S02]  /*3c30*/  @P3 MOV R13, R20 ;  /* 0x00000014000d3202 */ /* 0x000fe40000000f00 */
[----:B------:R-:W-:Y:S01]  /*3c40*/  @P3 LOP3.LUT R8, R21, 0xffff, RZ, 0xc0, !PT ;  /* 0x0000ffff15083812 */ /* 0x000fe200078ec0ff */
[----:B---3--:R-:W-:Y:S06]  /*3c50*/  @!P0 BRA `(.L_x_69) ;  /* 0x0000000000a48947 */ /* 0x008fec0003800000 */
[----:B------:R-:W-:Y:S01]  /*3c60*/  IMAD.HI.U32 R31, R24, R7, RZ ;  /* 0x00000007181f7227 */ /* 0x000fe200078e00ff */
[----:B------:R-:W-:Y:S02]  /*3c70*/  ISETP.NE.AND P0, PT, R6, 0x1, PT ;  /* 0x000000010600780c */ /* 0x000fe40003f05270 */
[----:B------:R-:W-:Y:S01]  /*3c80*/  ISETP.NE.AND P2, PT, R40, 0x1, PT ;  /* 0x000000012800780c */ /* 0x000fe20003f45270 */
[----:B----4-:R-:W-:Y:S01]  /*3c90*/  IMAD.HI.U32 R34, R19, R16, RZ ;  /* 0x0000001013227227 */ /* 0x010fe200078e00ff */
[----:B------:R-:W-:Y:S02]  /*3ca0*/  SHF.R.U32.HI R31, RZ, R18, R31 ;  /* 0x00000012ff1f7219 */ /* 0x000fe4000001161f */
[----:B------:R-:W-:Y:S01]  /*3cb0*/  ISETP.NE.AND P5, PT, R2, 0x1, PT ;  /* 0x000000010200780c */ /* 0x000fe20003fa5270 */
[----:B------:R-:W-:Y:S01]  /*3cc0*/  IMAD.HI.U32 R36, R13, R16, RZ ;  /* 0x000000100d247227 */ /* 0x000fe200078e00ff */
[----:B------:R-:W-:Y:S02]  /*3cd0*/  SHF.R.U32.HI R34, RZ, R17, R34 ;  /* 0x00000011ff227219 */ /* 0x000fe40000011622 */
[----:B------:R-:W-:Y:S01]  /*3ce0*/  SEL R3, R24, R31, !P0 ;  /* 0x0000001f18037207 */ /* 0x000fe20004000000 */
[C---:B------:R-:W-:Y:S01]  /*3cf0*/  IMAD.HI.U32 R31, R8.reuse, R7, RZ ;  /* 0x00000007081f7227 */ /* 0x040fe200078e00ff */
[----:B------:R-:W-:Y:S02]  /*3d00*/  SEL R11, R19, R34, !P5 ;  /* 0x00000022130b7207 */ /* 0x000fe40006800000 */
[----:B------:R-:W-:Y:S01]  /*3d10*/  SHF.R.U32.HI R36, RZ, R17, R36 ;  /* 0x00000011ff247219 */ /* 0x000fe20000011624 */
[----:B------:R-:W-:Y:S01]  /*3d20*/  IMAD.HI.U32 R38, R3, R4, RZ ;  /* 0x0000000403267227 */ /* 0x000fe200078e00ff */
[----:B------:R-:W-:Y:S03]  /*3d30*/  SHF.R.U32.HI R31, RZ, R18, R31 ;  /* 0x00000012ff1f7219 */ /* 0x000fe6000001161f */
[----:B------:R-:W-:Y:S01]  /*3d40*/  IMAD.HI.U32 R34, R11, R4, RZ ;  /* 0x000000040b227227 */ /* 0x000fe200078e00ff */
[----:B------:R-:W-:Y:S02]  /*3d50*/  @P2 SHF.R.U32.HI R3, RZ, R5, R38 ;  /* 0x00000005ff032219 */ /* 0x000fe40000011626 */
[----:B------:R-:W-:Y:S02]  /*3d60*/  SEL R9, R8, R31, !P0 ;  /* 0x0000001f08097207 */ /* 0x000fe40004000000 */
[----:B------:R-:W-:Y:S01]  /*3d70*/  @P2 SHF.R.U32.HI R11, RZ, R5, R34 ;  /* 0x00000005ff0b2219 */ /* 0x000fe20000011622 */
[C---:B------:R-:W-:Y:S01]  /*3d80*/  IMAD R10, R40.reuse, R3, RZ ;  /* 0x00000003280a7224 */ /* 0x040fe200078e02ff */
[----:B------:R-:W-:Y:S01]  /*3d90*/  SEL R3, R13, R36, !P5 ;  /* 0x000000240d037207 */ /* 0x000fe20006800000 */
[C---:B------:R-:W-:Y:S03]  /*3da0*/  IMAD.HI.U32 R14, R9.reuse, R4, RZ ;  /* 0x00000004090e7227 */ /* 0x040fe600078e00ff */
[----:B------:R-:W-:Y:S01]  /*3db0*/  ISETP.GE.AND P0, PT, R9, R10, PT ;  /* 0x0000000a0900720c */ /* 0x000fe20003f06270 */
[C---:B------:R-:W-:Y:S01]  /*3dc0*/  IMAD R12, R40.reuse, R11, RZ ;  /* 0x0000000b280c7224 */ /* 0x040fe200078e02ff */
[-C--:B------:R-:W-:Y:S04]  /*3dd0*/  SHF.R.U32.HI R14, RZ, R5.reuse, R14 ;  /* 0x00000005ff0e7219 */ /* 0x080fe8000001160e */
[----:B------:R-:W-:Y:S02]  /*3de0*/  ISETP.GE.OR P0, PT, R3, R12, P0 ;  /* 0x0000000c0300720c */ /* 0x000fe40000706670 */
[----:B------:R-:W-:Y:S05]  /*3df0*/  SEL R15, R9, R14, !P2 ;  /* 0x0000000e090f7207 */ /* 0x000fea0005000000 */
[----:B------:R-:W-:Y:S04]  /*3e00*/  IMAD.MOV R14, RZ, RZ, -R15 ;  /* 0x000000ffff0e7224 */ /* 0x000fe800078e0a0f */
[----:B------:R-:W-:Y:S02]  /*3e10*/  IMAD R14, R40, R14, R9 ;  /* 0x0000000e280e7224 */ /* 0x000fe400078e0209 */
[C---:B------:R-:W-:Y:S05]  /*3e20*/  @!P0 IMAD.HI.U32 R10, R3.reuse, R4, RZ ;  /* 0x00000004030a8227 */ /* 0x040fea00078e00ff */
[----:B------:R-:W-:Y:S04]  /*3e30*/  @!P0 SHF.R.U32.HI R10, RZ, R5, R10 ;  /* 0x00000005ff0a8219 */ /* 0x000fe8000001160a */
[----:B------:R-:W-:Y:S01]  /*3e40*/  @!P0 SEL R0, R3, R10, !P2 ;  /* 0x0000000a03008207 */ /* 0x000fe20005000000 */
[----:B------:R-:W-:Y:S03]  /*3e50*/  IMAD.MOV R10, RZ, RZ, -R3 ;  /* 0x000000ffff0a7224 */ /* 0x000fe600078e0a03 */
[----:B------:R-:W-:Y:S01]  /*3e60*/  @!P0 IADD3 R15, PT, PT, R15, -R0, RZ ;  /* 0x800000000f0f8210 */ /* 0x000fe20007ffe0ff */
[----:B------:R-:W-:Y:S01]  /*3e70*/  @!P0 IMAD R0, R11, R14, R0 ;  /* 0x0000000e0b008224 */ /* 0x000fe200078e0200 */
[----:B------:R-:W-:Y:S01]  /*3e80*/  IADD3 R11, PT, PT, -R9, RZ, RZ ;  /* 0x000000ff090b7210 */ /* 0x000fe20007ffe1ff */
[----:B------:R-:W-:Y:S02]  /*3e90*/  IMAD R13, R2, R10, R13 ;  /* 0x0000000a020d7224 */ /* 0x000fe400078e020d */
[----:B------:R-:W-:Y:S02]  /*3ea0*/  @!P0 IMAD R9, R15, R40, R3 ;  /* 0x000000280f098224 */ /* 0x000fe400078e0203 */
[----:B------:R-:W-:Y:S02]  /*3eb0*/  @!P0 IMAD.MOV.U32 R3, RZ, RZ, R0 ;  /* 0x000000ffff038224 */ /* 0x000fe400078e0000 */
[----:B------:R-:W-:Y:S02]  /*3ec0*/  IMAD R8, R6, R11, R8 ;  /* 0x0000000b06087224 */ /* 0x000fe400078e0208 */
[----:B------:R-:W-:Y:S02]  /*3ed0*/  IMAD R13, R3, R2, R13 ;  /* 0x00000002030d7224 */ /* 0x000fe400078e020d */
[----:B------:R-:W-:Y:S02]  /*3ee0*/  IMAD R8, R9, R6, R8 ;  /* 0x0000000609087224 */ /* 0x000fe400078e0208 */
.L_x_69:
[----:B------:R-:W-:Y:S05]  /*3ef0*/  BRA.U UP1, `(.L_x_70) ;  /* 0x0000000101107547 */ /* 0x000fea000b800000 */
[----:B------:R-:W-:Y:S04]  /*3f00*/  MOV R0, UR13 ;  /* 0x0000000d00007c02 */ /* 0x000fe80008000f00 */
[----:B------:R-:W-:Y:S04]  /*3f10*/  SHF.L.U32 R3, R0, 0x1f, RZ ;  /* 0x0000001f00037819 */ /* 0x000fe800000006ff */
[----:B------:R-:W1:Y:S02]  /*3f20*/  SYNCS.PHASECHK.TRANS64.TRYWAIT P0, [UR6+0x58], R3 ;  /* 0x00005803ff0075a7 */ /* 0x000e640008001106 */
[----:B-1----:R-:W-:Y:S05]  /*3f30*/  @!P0 BRA `(.L_x_71) ;  /* 0x0000002800388947 */ /* 0x002fea0003800000 */
.L_x_70:
[----:B------:R-:W-:Y:S05]  /*3f40*/  BRA.U !UP3, `(.L_x_72) ;  /* 0x000000010b347547 */ /* 0x000fea000b800000 */
[----:B------:R-:W-:Y:S01]  /*3f50*/  UPLOP3.LUT UP0, UPT, UPT, UPT, UP2, 0x80, 0x8 ;  /* 0x000000000008789c */ /* 0x000fe20003f0f020 */
[----:B-1----:R-:W-:Y:S02]  /*3f60*/  HFMA2 R0, -RZ, RZ, 0, 5.9604644775390625e-08 ;  /* 0x00000001ff007431 */ /* 0x002fe400000001ff */
[----:B------:R-:W-:Y:S03]  /*3f70*/  IMAD.MOV.U32 R96, RZ, RZ, 0x1 ;  /* 0x00000001ff607424 */ /* 0x000fe600078e00ff */
[----:B------:R-:W-:Y:S05]  /*3f80*/  PLOP3.LUT P0, PT, PT, PT, UP0, 0x80, 0x8 ;  /* 0x000000000008781c */ /* 0x000fea0003f0f008 */
[----:B------:R-:W1:Y:S01]  /*3f90*/  @UP0 LDCU.64 UR8, c[0x0][0x888] ;  /* 0x00011100ff0807ac */ /* 0x000e620008000a00 */
[----:B------:R-:W-:Y:S07]  /*3fa0*/  @UP0 UIMAD UR7, UR36, UR4, URZ ;  /* 0x00000004240702a4 */ /* 0x000fee000f8e02ff */
[----:B------:R-:W-:Y:S01]  /*3fb0*/  @!P0 PRMT R96, R0, 0x7610, R96 ;  /* 0x0000761000608816 */ /* 0x000fe20000000060 */
[----:B-1----:R-:W-:Y:S03]  /*3fc0*/  @UP0 UIMAD.WIDE UR8, UR7, 0x4, UR8 ;  /* 0x00000004070808a5 */ /* 0x002fe6000f8e0208 */
[----:B------:R-:W1:Y:S03]  /*3fd0*/  @!UP0 LDCU UR7, c[0x0][0x880] ;  /* 0x00011000ff0787ac */ /* 0x000e660008000800 */
[----:B------:R-:W-:Y:S01]  /*3fe0*/  IMAD.U32 R10, RZ, RZ, UR8 ;  /* 0x00000008ff0a7e24 */ /* 0x000fe2000f8e00ff */
[----:B------:R-:W-:Y:S05]  /*3ff0*/  MOV R11, UR9 ;  /* 0x00000009000b7c02 */ /* 0x000fea0008000f00 */
[----:B-----5:R3:W5:Y:S02]  /*4000*/  @P0 LDG.E R49, desc[UR40][R10.64] ;  /* 0x000000280a310981 */ /* 0x020764000c1e1900 */
[----:B-1-3--:R-:W-:Y:S07]  /*4010*/  @!P0 IMAD.U32 R49, RZ, RZ, UR7 ;  /* 0x00000007ff318e24 */ /* 0x00afee000f8e00ff */
.L_x_72:
[----:B-----5:R-:W-:Y:S01]  /*4020*/  @!P4 FSETP.EQ.AND P5, PT, R49, RZ, PT ;  /* 0x000000ff3100c20b */ /* 0x020fe20003fa2000 */
[----:B------:R-:W-:Y:S01]  /*4030*/  @!UPT UIADD3 URZ, UPT, UPT, URZ, URZ, URZ ;  /* 0x000000fffffff290 */ /* 0x000fe2000fffe0ff */
[----:B------:R-:W-:Y:S11]  /*4040*/  @!P4 BRA `(.L_x_73) ;  /* 0x000000000014c947 */ /* 0x000ff60003800000 */
[----:B------:R-:W-:Y:S02]  /*4050*/  LOP3.LUT P0, RZ, R96, 0xff, RZ, 0xc0, !PT ;  /* 0x000000ff60ff7812 */ /* 0x000fe4000780c0ff */
[----:B------:R-:W-:Y:S04]  /*4060*/  PLOP3.LUT P5, PT, PT, PT, UP0, 0x80, 0x8 ;  /* 0x000000000008781c */ /* 0x000fe80003faf008 */
[----:B------:R-:W-:Y:S07]  /*4070*/  PLOP3.LUT P5, PT, P5, PT, PT, 0x8, 0x80 ;  /* 0x000000000080781c */ /* 0x000fee0002fae170 */
[----:B------:R-:W-:Y:S11]  /*4080*/  @P0 FSETP.EQ.AND P5, PT, R49, RZ, PT ;  /* 0x000000ff3100020b */ /* 0x000ff60003fa2000 */
[----:B------:R-:W-:Y:S02]  /*4090*/  @!UPT UIADD3 URZ, UPT, UPT, URZ, URZ, URZ ;  /* 0x000000fffffff290 */ /* 0x000fe4000fffe0ff */
.L_x_73:
[----:B------:R-:W3:Y:S01]  /*40a0*/  SYNCS.PHASECHK.TRANS64.TRYWAIT P4, [UR6+0x48], R26 ;  /* 0x0000481aff0075a7 */ /* 0x000ee20008081106 */
[----:B------:R-:W-:Y:S01]  /*40b0*/  @P3 SHF.R.U32.HI R27, RZ, 0x10, R21 ;  /* 0x00000010ff1b3819 */ /* 0x000fe20000011615 */
[----:B------:R-:W-:Y:S01]  /*40c0*/  VIADD R29, R29, 0x1 ;  /* 0x000000011d1d7836 */ /* 0x000fe20000000000 */
[----:B------:R-:W5:Y:S08]  /*40d0*/  LDC.64 R14, c[0x0][0xb10] ;  /* 0x0002c400ff0e7b82 */ /* 0x000f700000000a00 */
[----:B------:R-:W2:Y:S08]  /*40e0*/  LDC.64 R10, c[0x0][0xb18] ;  /* 0x0002c600ff0a7b82 */ /* 0x000eb00000000a00 */
[----:B-1----:R-:W1:Y:S08]  /*40f0*/  @!P1 LDC R0, c[0x0][0xb20] ;  /* 0x0002c800ff009b82 */ /* 0x002e700000000800 */
[----:B------:R-:W4:Y:S01]  /*4100*/  @!P1 LDC R3, c[0x0][0xb0c] ;  /* 0x0002c300ff039b82 */ /* 0x000f220000000800 */
[----:B-----5:R-:W-:Y:S05]  /*4110*/  @!P1 IMAD.HI.U32 R14, R13, R14, RZ ;  /* 0x0000000e0d0e9227 */ /* 0x020fea00078e00ff */
[----:B------:R-:W-:Y:S01]  /*4120*/  @!P1 SHF.R.U32.HI R14, RZ, R15, R14 ;  /* 0x0000000fff0e9219 */ /* 0x000fe2000001160e */
[----:B--2---:R-:W-:Y:S01]  /*4130*/  @!P1 IMAD.HI.U32 R11, R8, R11, RZ ;  /* 0x0000000b080b9227 */ /* 0x004fe200078e00ff */
[----:B------:R-:W-:Y:S04]  /*4140*/  @!P1 ISETP.NE.AND P0, PT, R10, 0x1, PT ;  /* 0x000000010a00980c */ /* 0x000fe80003f05270 */
[----:B-1----:R-:W-:Y:S02]  /*4150*/  @!P1 SHF.R.U32.HI R9, RZ, R0, R11 ;  /* 0x00000000ff099219 */ /* 0x002fe4000001160b */
[----:B----4-:R-:W-:Y:S02]  /*4160*/  @!P1 ISETP.NE.AND P2, PT, R3, 0x1, PT ;  /* 0x000000010300980c */ /* 0x010fe40003f45270 */
[----:B------:R-:W-:Y:S02]  /*4170*/  @!P1 SEL R9, R8, R9, !P0 ;  /* 0x0000000908099207 */ /* 0x000fe40004000000 */
[----:B------:R-:W-:Y:S02]  /*4180*/  ELECT P0, URZ, PT ;  /* 0x0000000000ff782f */ /* 0x000fe40003800000 */
[----:B------:R-:W-:Y:S05]  /*4190*/  @!P1 SEL R14, R13, R14, !P2 ;  /* 0x0000000e0d0e9207 */ /* 0x000fea0005000000 */
[----:B------:R-:W-:Y:S02]  /*41a0*/  @!P1 IMAD.IADD R0, R9, 0x1, -R14 ;  /* 0x0000000109009824 */ /* 0x000fe400078e0a0e */
[----:B------:R-:W-:Y:S02]  /*41b0*/  @!P1 IMAD.IADD R9, R14, 0x1, -R9 ;  /* 0x000000010e099824 */ /* 0x000fe400078e0a09 */
[----:B------:R-:W-:Y:S02]  /*41c0*/  @!P1 IMAD R13, R0, R3, R13 ;  /* 0x00000003000d9224 */ /* 0x000fe400078e020d */
[----:B------:R-:W-:Y:S01]  /*41d0*/  @!P1 IMAD R8, R9, R10, R8 ;  /* 0x0000000a09089224 */ /* 0x000fe200078e0208 */
[----:B---3--:R-:W-:Y:S06]  /*41e0*/  @!P4 BRA `(.L_x_74) ;  /* 0x0000002400a4c947 */ /* 0x008fec0003800000 */
.L_x_125:
[----:B------:R-:W-:Y:S01]  /*41f0*/  PLOP3.LUT P5, PT, P5, P0, PT, 0xf2, 0x2f ;  /* 0x00000000002f781c */ /* 0x000fe20002fa1e72 */
[----:B------:R-:W-:Y:S01]  /*4200*/  UMOV UR14, 0x0 ;  /* 0x00000000000e7882 */ /* 0x000fe20000000000 */
[----:B------:R-:W-:Y:S01]  /*4210*/  LOP3.LUT R30, R30, 0x1, RZ, 0x3c, !PT ;  /* 0x000000011e1e7812 */ /* 0x000fe200078e3cff */
[----:B------:R-:W-:Y:S01]  /*4220*/  UMOV UR15, 0x10000000 ;  /* 0x10000000000f7882 */ /* 0x000fe20000000000 */
[----:B------:R-:W-:Y:S01]  /*4230*/  UMOV UR12, UR36 ;  /* 0x00000024000c7c82 */ /* 0x000fe20008000000 */
[----:B------:R-:W-:Y:S08]  /*4240*/  @P3 R2UR UR36, R27 ;  /* 0x000000001b2432ca */ /* 0x000ff000000e0000 */
[----:B-1----:R-:W-:Y:S01]  /*4250*/  @!P5 IADD3 R3, P0, PT, R32, 0x580, RZ ;  /* 0x000005802003d810 */ /* 0x002fe20007f1e0ff */
[----:B------:R-:W-:Y:S01]  /*4260*/  @!P5 IMAD.SHL.U32 R91, R91, 0x40, RZ ;  /* 0x000000405b5bd824 */ /* 0x000fe200078e00ff */
[----:B------:R-:W-:Y:S01]  /*4270*/  VOTEU.ALL UP1, P5 ;  /* 0x0000000000ff7886 */ /* 0x000fe20002820000 */
[----:B------:R-:W-:Y:S01]  /*4280*/  @!P5 IMAD.SHL.U32 R97, R97, 0x40, RZ ;  /* 0x000000406161d824 */ /* 0x000fe200078e00ff */
[----:B------:R-:W-:Y:S01]  /*4290*/  @!P5 R2UR UR8, R3 ;  /* 0x000000000308d2ca */ /* 0x000fe200000e0000 */
[----:B------:R-:W-:Y:S01]  /*42a0*/  @!P5 IMAD.X R0, RZ, RZ, R33, P0 ;  /* 0x000000ffff00d224 */ /* 0x000fe200000e0621 */
[----:B------:R-:W-:Y:S01]  /*42b0*/  @!P5 R2UR UR10, R91 ;  /* 0x000000005b0ad2ca */ /* 0x000fe200000e0000 */
[----:B------:R-:W-:Y:S01]  /*42c0*/  @!UP1 UIADD3 UR9, UPT, UPT, UR6, 0x40, URZ ;  /* 0x0000004006099890 */ /* 0x000fe2000fffe0ff */
[----:B------:R-:W-:Y:S01]  /*42d0*/  @!P5 R2UR UR11, R97 ;  /* 0x00000000610bd2ca */ /* 0x000fe200000e0000 */
[----:B------:R-:W-:Y:S01]  /*42e0*/  IMAD.IADD R91, R8, 0x1, R79 ;  /* 0x00000001085b7824 */ /* 0x000fe200078e024f */
[----:B------:R-:W-:Y:S01]  /*42f0*/  @!P5 R2UR UR7, R0 ;  /* 0x000000000007d2ca */ /* 0x000fe200000e0000 */
[----:B------:R-:W-:Y:S01]  /*4300*/  IMAD.IADD R97, R13, 0x1, R90 ;  /* 0x000000010d617824 */ /* 0x000fe200078e025a */
[C---:B------:R-:W-:Y:S04]  /*4310*/  ISETP.NE.AND P0, PT, R29.reuse, 0x2, PT ;  /* 0x000000021d00780c */ /* 0x040fe80003f05270 */
[----:B------:R-:W-:Y:S01]  /*4320*/  SEL R3, RZ, 0x1, P0 ;  /* 0x00000001ff037807 */ /* 0x000fe20000000000 */
[----:B------:R-:W-:Y:S01]  /*4330*/  IMAD.U32 R10, RZ, RZ, UR8 ;  /* 0x00000008ff0a7e24 */ /* 0x000fe2000f8e00ff */
[----:B------:R-:W-:Y:S01]  /*4340*/  @!UP1 UIADD3 UR8, UPT, UPT, UR6, 0x200, URZ ;  /* 0x0000020006089890 */ /* 0x000fe2000fffe0ff */
[----:B------:R-:W-:Y:S01]  /*4350*/  SEL R29, R29, RZ, P0 ;  /* 0x000000ff1d1d7207 */ /* 0x000fe20000000000 */
[----:B------:R-:W-:Y:S01]  /*4360*/  VOTEU.ALL UP1, P5 ;  /* 0x0000000000ff7886 */ /* 0x000fe20002820000 */
[----:B------:R-:W-:Y:S02]  /*4370*/  LOP3.LUT R28, R28, R3, RZ, 0x3c, !PT ;  /* 0x000000031c1c7212 */ /* 0x000fe400078e3cff */
[----:B------:R-:W-:Y:S01]  /*4380*/  IMAD.U32 R11, RZ, RZ, UR7 ;  /* 0x00000007ff0b7e24 */ /* 0x000fe2000f8e00ff */
[----:B------:R-:W-:Y:S04]  /*4390*/  @!P5 R2UR UR16, R10 ;  /* 0x000000000a10d2ca */ /* 0x000fe800000e0000 */
[----:B------:R-:W-:Y:S11]  /*43a0*/  @!P5 R2UR UR17, R11 ;  /* 0x000000000b11d2ca */ /* 0x000ff600000e0000 */
[----:B------:R-:W-:Y:S02]  /*43b0*/  @!UPT UIADD3 URZ, UPT, UPT, URZ, URZ, URZ ;  /* 0x000000fffffff290 */ /* 0x000fe4000fffe0ff */
[----:B------:R3:W-:Y:S01]  /*43c0*/  @!UP1 UTMALDG.3D [UR8], [UR16], desc[UR14] ;  /* 0x00000e08100095b4 */ /* 0x0007e20008011000 */
[----:B------:R3:W-:Y:S01]  /*43d0*/  @!P5 SYNCS.ARRIVE.TRANS64.RED.A0TR RZ, [UR6+0x40], R25 ;  /* 0x00004019ffffd9a7 */ /* 0x0007e20008300406 */
[----:B------:R-:W-:Y:S01]  /*43e0*/  UPLOP3.LUT UP1, UPT, UPT, UPT, UPT, 0x80, 0x8 ;  /* 0x000000000008789c */ /* 0x000fe20003f2f070 */
[----:B------:R-:W-:Y:S01]  /*43f0*/  SYNCS.ARRIVE.TRANS64.RED.A1T0 RZ, [UR37], RZ ;  /* 0x000000ffffff79a7 */ /* 0x000fe20008100425 */
[----:B------:R-:W-:Y:S09]  /*4400*/  @P3 BRA `(.L_x_75) ;  /* 0xfffffff400b43947 */ /* 0x000ff2000383ffff */
[----:B------:R-:W-:Y:S07]  /*4410*/  MOV R0, UR6 ;  /* 0x0000000600007c02 */ /* 0x000fee0008000f00 */
.L_x_76:
[----:B-1----:R-:W-:-:S04]  /*4420*/  SHF.L.U32 R3, R30, 0x1f, RZ ;  /* 0x0000001f1e037819 */ /* 0x002fc800000006ff */
[----:B------:R1:W2:Y:S03]  /*4430*/  SYNCS.PHASECHK.TRANS64.TRYWAIT P0, [R0+URZ+0x48], R3 ;  /* 0x00004803000075a7 */ /* 0x0002a600080011ff */
[----:B--2---:R-:W-:Y:S05]  /*4440*/  @!P0 NANOSLEEP.SYNCS 0x989680 ;  /* 0x009896800000895d */ /* 0x004fea0003900000 */
[----:B------:R-:W2:Y:S02]  /*4450*/  @!P0 SYNCS.PHASECHK.TRANS64 P0, [R0+URZ+0x48], R3 ;  /* 0x00004803000085a7 */ /* 0x000ea400080010ff */
[----:B--23--:R-:W-:Y:S05]  /*4460*/  @P0 EXIT ;  /* 0x000000000000094d */ /* 0x00cfea0003800000 */
[----:B------:R-:W-:Y:S05]  /*4470*/  BRA `(.L_x_76) ;  /* 0xfffffffc00e87947 */ /* 0x000fea000383ffff */
.L_x_67:
[----:B------:R-:W-:-:S06]  /*4480*/  UISETP.GE.AND UP1, UPT, UR8, 0x4, UPT ;  /* 0x000000040800788c */ /* 0x000fcc000bf26270 */
[----:B------:R-:W-:-:S13]  /*4490*/  PLOP3.LUT P0, PT, PT, PT, UP1, 0x80, 0x8 ;  /* 0x000000000008781c */ /* 0x000fda0003f0f018 */
[----:B------:R-:W-:Y:S05]  /*44a0*/  @!P0 EXIT ;  /* 0x000000000000894d */ /* 0x000fea0003800000 */
[----:B------:R-:W-:Y:S01]  /*44b0*/  BAR.SYNC.DEFER_BLOCKING 0x6, 0xa0 ;  /* 0x0182800000007b1d */ /* 0x000fe20000010000 */
[C---:B------:R-:W-:Y:S02]  /*44c0*/  IMAD.SHL.U32 R5, R101.reuse, 0x40, RZ ;  /* 0x0000004065057824 */ /* 0x040fe400078e00ff */
[----:B------:R-:W-:Y:S02]  /*44d0*/  HFMA2 R111, -RZ, RZ, 0, 0 ;  /* 0x00000000ff6f7431 */ /* 0x000fe400000001ff */
[C---:B------:R-:W-:Y:S01]  /*44e0*/  IMAD.SHL.U32 R0, R101.reuse, 0x20, RZ ;  /* 0x0000002065007824 */ /* 0x040fe200078e00ff */
[----:B------:R-:W-:Y:S01]  /*44f0*/  CS2R R106, SRZ ;  /* 0x00000000006a7805 */ /* 0x000fe2000001ff00 */
[----:B------:R-:W-:Y:S01]  /*4500*/  IMAD.SHL.U32 R2, R101, 0x2, RZ ;  /* 0x0000000265027824 */ /* 0x000fe200078e00ff */
[----:B------:R-:W-:Y:S01]  /*4510*/  UMOV UR43, 0x400 ;  /* 0x00000400002b7882 */ /* 0x000fe20000000000 */
[----:B------:R-:W1:Y:S01]  /*4520*/  LDC R99, c[0x0][0x370] ;  /* 0x0000dc00ff637b82 */ /* 0x000e620000000800 */
[----:B------:R-:W-:Y:S01]  /*4530*/  ULEA UR43, UR37, UR43, 0x18 ;  /* 0x0000002b252b7291 */ /* 0x000fe2000f8ec0ff */
[----:B------:R-:W-:Y:S01]  /*4540*/  LOP3.LUT R7, R5, 0x180, RZ, 0xc0, !PT ;  /* 0x0000018005077812 */ /* 0x000fe200078ec0ff */
[C---:B------:R-:W-:Y:S01]  /*4550*/  IMAD.SHL.U32 R103, R101.reuse, 0x8, RZ ;  /* 0x0000000865677824 */ /* 0x040fe200078e00ff */
[----:B------:R-:W-:Y:S01]  /*4560*/  LOP3.LUT R0, R0, 0xc00, RZ, 0xc0, !PT ;  /* 0x00000c0000007812 */ /* 0x000fe200078ec0ff */
[----:B------:R-:W-:Y:S01]  /*4570*/  IMAD.U32 R46, R101, 0x10000, RZ ;  /* 0x00010000652e7824 */ /* 0x000fe200078e00ff */
[----:B------:R-:W-:Y:S01]  /*4580*/  LOP3.LUT R2, R7, 0x20, R2, 0xf8, !PT ;  /* 0x0000002007027812 */ /* 0x000fe200078ef802 */
[----:B------:R-:W-:Y:S01]  /*4590*/  UIADD3 UR4, UPT, UPT, UR43, 0x1200, URZ ;  /* 0x000012002b047890 */ /* 0x000fe2000fffe0ff */
[----:B------:R-:W2:Y:S01]  /*45a0*/  LDC R42, c[0x0][0xb0c] ;  /* 0x0002c300ff2a7b82 */ /* 0x000ea20000000800 */
[----:B------:R-:W-:Y:S01]  /*45b0*/  LOP3.LUT R0, R0, 0x40, R5, 0xf8, !PT ;  /* 0x0000004000007812 */ /* 0x000fe200078ef805 */
[----:B------:R-:W-:Y:S01]  /*45c0*/  IMAD.MOV.U32 R44, RZ, RZ, RZ ;  /* 0x000000ffff2c7224 */ /* 0x000fe200078e00ff */
[----:B------:R-:W-:Y:S01]  /*45d0*/  LOP3.LUT R103, R2, 0x30, R103, 0x78, !PT ;  /* 0x0000003002677812 */ /* 0x000fe200078e7867 */
[----:B------:R-:W-:Y:S01]  /*45e0*/  IMAD.MOV.U32 R108, RZ, RZ, RZ ;  /* 0x000000ffff6c7224 */ /* 0x000fe200078e00ff */
[----:B------:R-:W-:Y:S01]  /*45f0*/  LOP3.LUT R0, R0, 0x200, R5, 0xf8, !PT ;  /* 0x0000020000007812 */ /* 0x000fe200078ef805 */
[----:B------:R-:W-:Y:S01]  /*4600*/  IMAD.SHL.U32 R5, R101, 0x10, RZ ;  /* 0x0000001065057824 */ /* 0x000fe200078e00ff */
[----:B------:R-:W-:Y:S01]  /*4610*/  LOP3.LUT R46, R46, 0x600000, RZ, 0xc0, !PT ;  /* 0x006000002e2e7812 */ /* 0x000fe200078ec0ff */
[----:B------:R-:W4:Y:S01]  /*4620*/  LDC R98, c[0x0][0xb20] ;  /* 0x0002c800ff627b82 */ /* 0x000f220000000800 */
[----:B------:R-:W3:Y:S01]  /*4630*/  LDS R3, [UR43+0x110] ;  /* 0x0001102bff037984 */ /* 0x000ee20008000800 */
[----:B------:R-:W-:Y:S01]  /*4640*/  LOP3.LUT R103, R0, R103, RZ, 0xfc, !PT ;  /* 0x0000006700677212 */ /* 0x000fe200078efcff */
[----:B------:R-:W-:Y:S01]  /*4650*/  IMAD.U32 R109, RZ, RZ, UR4 ;  /* 0x00000004ff6d7e24 */ /* 0x000fe2000f8e00ff */
[----:B------:R-:W-:Y:S01]  /*4660*/  LOP3.LUT R5, R5, 0x20, RZ, 0xc0, !PT ;  /* 0x0000002005057812 */ /* 0x000fe200078ec0ff */
[----:B------:R-:W1:Y:S01]  /*4670*/  LDCU.64 UR46, c[0x0][0x348] ;  /* 0x00006900ff2e77ac */ /* 0x000e620008000a00 */
[----:B------:R-:W-:-:S02]  /*4680*/  IADD3 R102, PT, PT, R103, UR43, RZ ;  /* 0x0000002b67667c10 */ /* 0x000fc4000fffe0ff */
[----:B------:R-:W1:Y:S01]  /*4690*/  LDC R41, c[0x0][0xb30] ;  /* 0x0002cc00ff297b82 */ /* 0x000e620000000800 */
[----:B------:R-:W1:Y:S01]  /*46a0*/  LDCU.64 UR38, c[0x0][0x888] ;  /* 0x00011100ff2677ac */ /* 0x000e620008000a00 */
[----:B------:R-:W-:Y:S01]  /*46b0*/  IADD3 R102, PT, PT, -R5, 0x200, R102 ;  /* 0x0000020005667810 */ /* 0x000fe20007ffe166 */
[----:B------:R-:W-:-:S05]  /*46c0*/  UIADD3 UR42, UPT, UPT, UR43, 0x200, URZ ;  /* 0x000002002b2a7890 */ /* 0x000fca000fffe0ff */
[----:B------:R-:W1:Y:S08]  /*46d0*/  LDC.64 R88, c[0x0][0xb10] ;  /* 0x0002c400ff587b82 */ /* 0x000e700000000a00 */
[----:B------:R-:W1:Y:S08]  /*46e0*/  LDC.64 R38, c[0x0][0xb18] ;  /* 0x0002c600ff267b82 */ /* 0x000e700000000a00 */
[----:B------:R-:W1:Y:S08]  /*46f0*/  LDC.64 R84, c[0x0][0x888] ;  /* 0x00022200ff547b82 */ /* 0x000e700000000a00 */
[----:B------:R-:W1:Y:S01]  /*4700*/  LDC.64 R36, c[0x0][0xb28] ;  /* 0x0002ca00ff247b82 */ /* 0x000e620000000a00 */
[----:B---3--:R-:W-:-:S07]  /*4710*/  IMAD.IADD R46, R3, 0x1, R46 ;  /* 0x00000001032e7824 */ /* 0x008fce00078e022e */
[----:B------:R-:W3:Y:S08]  /*4720*/  LDC.64 R86, c[0x0][0x890] ;  /* 0x00022400ff567b82 */ /* 0x000ef00000000a00 */
[----:B------:R-:W1:Y:S08]  /*4730*/  LDC.64 R82, c[0x0][0x8b0] ;  /* 0x00022c00ff527b82 */ /* 0x000e700000000a00 */
[----:B------:R-:W1:Y:S08]  /*4740*/  LDC.64 R80, c[0x0][0x8a8] ;  /* 0x00022a00ff507b82 */ /* 0x000e700000000a00 */
[----:B--2-4-:R-:W1:Y:S02]  /*4750*/  LDC R100, c[0x0][0x374] ;  /* 0x0000dd00ff647b82 */ /* 0x014e640000000800 */
.L_x_94:
[----:B------:R-:W-:Y:S02]  /*4760*/  LEA R0, R111, UR43, 0x3 ;  /* 0x0000002b6f007c11 */ /* 0x000fe4000f8e18ff */
[----:B------:R-:W-:Y:S02]  /*4770*/  SHF.L.U32 R3, R107, 0x1f, RZ ;  /* 0x0000001f6b037819 */ /* 0x000fe400000006ff */
[----:B------:R-:W-:Y:S02]  /*4780*/  LEA R16, R111, UR43, 0x4 ;  /* 0x0000002b6f107c11 */ /* 0x000fe4000f8e20ff */
[----:B--2---:R-:W2:Y:S02]  /*4790*/  SYNCS.PHASECHK.TRANS64.TRYWAIT P0, [R0+URZ+0x60], R3 ;  /* 0x00006003000075a7 */ /* 0x004ea400080011ff */
[----:B-12---:R-:W-:Y:S05]  /*47a0*/  @!P0 BRA `(.L_x_77) ;  /* 0x00000020004c8947 */ /* 0x006fea0003800000 */
.L_x_126:
[----:B------:R-:W4:Y:S01]  /*47b0*/  LDC.64 R12, c[0x0][0xb10] ;  /* 0x0002c400ff0c7b82 */ /* 0x000f220000000a00 */
[----:B------:R-:W3:Y:S01]  /*47c0*/  LDS.128 R16, [R16+0xf0] ;  /* 0x0000f00010107984 */ /* 0x000ee20000000c00 */
[----:B-1----:R-:W-:Y:S01]  /*47d0*/  ISETP.NE.AND P1, PT, R41, 0x1, PT ;  /* 0x000000012900780c */ /* 0x002fe20003f25270 */
[----:B--2---:R-:W-:Y:S01]  /*47e0*/  VIADD R0, R0, 0x70 ;  /* 0x0000007000007836 */ /* 0x004fe20000000000 */
[----:B------:R-:W-:Y:S04]  /*47f0*/  ISETP.GE.AND P0, PT, R40, 0x1, PT ;  /* 0x000000012800780c */ /* 0x000fe80003f06270 */
[----:B------:R-:W1:Y:S01]  /*4800*/  LDC.64 R10, c[0x0][0xb18] ;  /* 0x0002c600ff0a7b82 */ /* 0x000e620000000a00 */
[----:B------:R-:W-:Y:S01]  /*4810*/  PRMT R0, RZ, 0x654, R0 ;  /* 0x00000654ff007816 */ /* 0x000fe20000000000 */
[----:B------:R-:W-:Y:S01]  /*4820*/  @!PT LDS RZ, [RZ] ;  /* 0x00000000fffff984 */ /* 0x000fe20000000800 */
[----:B------:R-:W-:Y:S01]  /*4830*/  @!PT LDS RZ, [RZ] ;  /* 0x00000000fffff984 */ /* 0x000fe20000000800 */
[----:B------:R-:W-:Y:S01]  /*4840*/  @!PT LDS RZ, [RZ] ;  /* 0x00000000fffff984 */ /* 0x000fe20000000800 */
[----:B------:R-:W-:Y:S01]  /*4850*/  @!PT LDS RZ, [RZ] ;  /* 0x00000000fffff984 */ /* 0x000fe20000000800 */
[----:B------:R2:W-:Y:S06]  /*4860*/  MEMBAR.ALL.CTA ;  /* 0x0000000000007992 */ /* 0x0005ec0000008000 */
[----:B--2---:R-:W2:Y:S01]  /*4870*/  FENCE.VIEW.ASYNC.S ;  /* 0x00000000000073c6 */ /* 0x004ea20000000000 */
[----:B------:R-:W1:Y:S08]  /*4880*/  @!P1 LDC R14, c[0x0][0xb20] ;  /* 0x0002c800ff0e9b82 */ /* 0x000e700000000800 */
[----:B------:R-:W1:Y:S01]  /*4890*/  @!P1 LDC R9, c[0x0][0xb0c] ;  /* 0x0002c300ff099b82 */ /* 0x000e620000000800 */
[----:B--2---:R2:W-:Y:S01]  /*48a0*/  SYNCS.ARRIVE.TRANS64.RED.A1T0 RZ, [R0+URZ], RZ ;  /* 0x000000ff00ff79a7 */ /* 0x0045e200081004ff */
[----:B---3--:R-:W-:Y:S04]  /*48b0*/  LOP3.LUT P4, RZ, R18, 0x1, RZ, 0xc0, !PT ;  /* 0x0000000112ff7812 */ /* 0x008fe8000788c0ff */
[----:B------:R-:W-:Y:S09]  /*48c0*/  P2R R110, PR, RZ, 0x10 ;  /* 0x00000010ff6e7803 */ /* 0x000ff20000000000 */
[----:B------:R-:W-:Y:S02]  /*48d0*/  @P4 MOV R45, R16 ;  /* 0x00000010002d4202 */ /* 0x000fe40000000f00 */
[----:B------:R-:W-:Y:S01]  /*48e0*/  @P4 LOP3.LUT R43, R17, 0xffff, RZ, 0xc0, !PT ;  /* 0x0000ffff112b4812 */ /* 0x000fe200078ec0ff */
[----:B--2-4-:R-:W-:Y:S06]  /*48f0*/  @!P0 BRA `(.L_x_78) ;  /* 0x0000000000a48947 */ /* 0x014fec0003800000 */
[----:B------:R-:W-:Y:S01]  /*4900*/  IMAD.HI.U32 R21, R100, R39, RZ ;  /* 0x0000002764157227 */ /* 0x000fe200078e00ff */
[----:B------:R-:W-:Y:S02]  /*4910*/  ISETP.NE.AND P0, PT, R38, 0x1, PT ;  /* 0x000000012600780c */ /* 0x000fe40003f05270 */
[----:B------:R-:W-:Y:S01]  /*4920*/  ISETP.NE.AND P2, PT, R40, 0x1, PT ;  /* 0x000000012800780c */ /* 0x000fe20003f45270 */
[----:B------:R-:W-:Y:S01]  /*4930*/  IMAD.HI.U32 R20, R99, R88, RZ ;  /* 0x0000005863147227 */ /* 0x000fe200078e00ff */
[----:B------:R-:W-:Y:S02]  /*4940*/  SHF.R.U32.HI R21, RZ, R98, R21 ;  /* 0x00000062ff157219 */ /* 0x000fe40000011615 */
[----:B------:R-:W-:Y:S01]  /*4950*/  ISETP.NE.AND P3, PT, R42, 0x1, PT ;  /* 0x000000012a00780c */ /* 0x000fe20003f65270 */
[----:B------:R-:W-:Y:S01]  /*4960*/  IMAD.HI.U32 R24, R45, R88, RZ ;  /* 0x000000582d187227 */ /* 0x000fe200078e00ff */
[----:B------:R-:W-:Y:S02]  /*4970*/  SHF.R.U32.HI R20, RZ, R89, R20 ;  /* 0x00000059ff147219 */ /* 0x000fe40000011614 */
[----:B------:R-:W-:Y:S01]  /*4980*/  SEL R3, R100, R21, !P0 ;  /* 0x0000001564037207 */ /* 0x000fe20004000000 */
[----:B------:R-:W-:Y:S01]  /*4990*/  IMAD.HI.U32 R21, R43, R39, RZ ;  /* 0x000000272b157227 */ /* 0x000fe200078e00ff */
[----:B------:R-:W-:Y:S02]  /*49a0*/  SEL R7, R99, R20, !P3 ;  /* 0x0000001463077207 */ /* 0x000fe40005800000 */
[----:B------:R-:W-:Y:S01]  /*49b0*/  SHF.R.U32.HI R24, RZ, R89, R24 ;  /* 0x00000059ff187219 */ /* 0x000fe20000011618 */
[-C--:B------:R-:W-:Y:S04]  /*49c0*/  IMAD.HI.U32 R20, R3, R36.reuse, RZ ;  /* 0x0000002403147227 */ /* 0x080fe800078e00ff */
[----:B------:R-:W-:Y:S01]  /*49d0*/  IMAD.HI.U32 R22, R7, R36, RZ ;  /* 0x0000002407167227 */ /* 0x000fe200078e00ff */
[-C--:B------:R-:W-:Y:S02]  /*49e0*/  @P2 SHF.R.U32.HI R3, RZ, R37.reuse, R20 ;  /* 0x00000025ff032219 */ /* 0x080fe40000011614 */
[----:B------:R-:W-:Y:S02]  /*49f0*/  SHF.R.U32.HI R20, RZ, R98, R21 ;  /* 0x00000062ff147219 */ /* 0x000fe40000011615 */
[----:B------:R-:W-:Y:S01]  /*4a00*/  @P2 SHF.R.U32.HI R7, RZ, R37, R22 ;  /* 0x00000025ff072219 */ /* 0x000fe20000011616 */
[C---:B------:R-:W-:Y:S01]  /*4a10*/  IMAD R2, R40.reuse, R3, RZ ;  /* 0x0000000328027224 */ /* 0x040fe200078e02ff */
[----:B------:R-:W-:Y:S02]  /*4a20*/  SEL R5, R43, R20, !P0 ;  /* 0x000000142b057207 */ /* 0x000fe40004000000 */
[----:B------:R-:W-:Y:S01]  /*4a30*/  SEL R3, R45, R24, !P3 ;  /* 0x000000182d037207 */ /* 0x000fe20005800000 */
[----:B------:R-:W-:Y:S01]  /*4a40*/  IMAD R4, R40, R7, RZ ;  /* 0x0000000728047224 */ /* 0x000fe200078e02ff */
[C---:B------:R-:W-:Y:S01]  /*4a50*/  ISETP.GE.AND P0, PT, R5.reuse, R2, PT ;  /* 0x000000020500720c */ /* 0x040fe20003f06270 */
[----:B------:R-:W-:Y:S03]  /*4a60*/  IMAD.HI.U32 R6, R5, R36, RZ ;  /* 0x0000002405067227 */ /* 0x000fe600078e00ff */
[----:B------:R-:W-:Y:S01]  /*4a70*/  ISETP.GE.OR P0, PT, R3, R4, P0 ;  /* 0x000000040300720c */ /* 0x000fe20000706670 */
[----:B------:R-:W-:Y:S01]  /*4a80*/  IMAD.MOV R4, RZ, RZ, -R3 ;  /* 0x000000ffff047224 */ /* 0x000fe200078e0a03 */
[-C--:B------:R-:W-:Y:S03]  /*4a90*/  SHF.R.U32.HI R6, RZ, R37.reuse, R6 ;  /* 0x00000025ff067219 */ /* 0x080fe60000011606 */
[----:B------:R-:W-:Y:S01]  /*4aa0*/  IMAD R45, R42, R4, R45 ;  /* 0x000000042a2d7224 */ /* 0x000fe200078e022d */
[----:B------:R-:W-:Y:S05]  /*4ab0*/  SEL R15, R5, R6, !P2 ;  /* 0x00000006050f7207 */ /* 0x000fea0005000000 */
[----:B------:R-:W-:Y:S02]  /*4ac0*/  IMAD.MOV R6, RZ, RZ, -R15 ;  /* 0x000000ffff067224 */ /* 0x000fe400078e0a0f */
[C---:B------:R-:W-:Y:S04]  /*4ad0*/  @!P0 IMAD.HI.U32 R2, R3.reuse, R36, RZ ;  /* 0x0000002403028227 */ /* 0x040fe800078e00ff */
[----:B------:R-:W-:Y:S01]  /*4ae0*/  IMAD R6, R40, R6, R5 ;  /* 0x0000000628067224 */ /* 0x000fe200078e0205 */
[----:B------:R-:W-:Y:S04]  /*4af0*/  @!P0 SHF.R.U32.HI R2, RZ, R37, R2 ;  /* 0x00000025ff028219 */ /* 0x000fe80000011602 */
[----:B------:R-:W-:Y:S02]  /*4b00*/  @!P0 SEL R0, R3, R2, !P2 ;  /* 0x0000000203008207 */ /* 0x000fe40005000000 */
[----:B------:R-:W-:Y:S02]  /*4b10*/  IADD3 R2, PT, PT, -R5, RZ, RZ ;  /* 0x000000ff05027210 */ /* 0x000fe40007ffe1ff */
[----:B------:R-:W-:Y:S01]  /*4b20*/  @!P0 IADD3 R8, PT, PT, R15, -R0, RZ ;  /* 0x800000000f088210 */ /* 0x000fe20007ffe0ff */
[----:B------:R-:W-:Y:S02]  /*4b30*/  @!P0 IMAD R0, R7, R6, R0 ;  /* 0x0000000607008224 */ /* 0x000fe400078e0200 */
[----:B------:R-:W-:Y:S02]  /*4b40*/  IMAD R43, R38, R2, R43 ;  /* 0x00000002262b7224 */ /* 0x000fe400078e022b */
[----:B------:R-:W-:Y:S02]  /*4b50*/  @!P0 IMAD R5, R8, R40, R3 ;  /* 0x0000002808058224 */ /* 0x000fe400078e0203 */
[----:B------:R-:W-:Y:S04]  /*4b60*/  @!P0 IMAD.MOV.U32 R3, RZ, RZ, R0 ;  /* 0x000000ffff038224 */ /* 0x000fe800078e0000 */
[----:B------:R-:W-:Y:S02]  /*4b70*/  IMAD R45, R3, R42, R45 ;  /* 0x0000002a032d7224 */ /* 0x000fe400078e022d */
[----:B------:R-:W-:Y:S07]  /*4b80*/  IMAD R43, R5, R38, R43 ;  /* 0x00000026052b7224 */ /* 0x000fee00078e022b */
.L_x_78:
[----:B------:R-:W-:Y:S01]  /*4b90*/  @!P1 IMAD.HI.U32 R0, R45, R12, RZ ;  /* 0x0000000c2d009227 */ /* 0x000fe200078e00ff */
[----:B-1----:R-:W-:Y:S01]  /*4ba0*/  @!P1 ISETP.NE.AND P0, PT, R10, 0x1, PT ;  /* 0x000000010a00980c */ /* 0x002fe20003f05270 */
[----:B------:R-:W-:Y:S01]  /*4bb0*/  ULOP3.LUT UP0, URZ, UR42, 0x1b0, URZ, 0xc0, !UPT ;  /* 0x000001b02aff7892 */ /* 0x000fe2000f80c0ff */
[----:B------:R-:W-:Y:S01]  /*4bc0*/  @!P1 ISETP.NE.AND P2, PT, R9, 0x1, PT ;  /* 0x000000010900980c */ /* 0x000fe20003f45270 */
[----:B------:R-:W-:Y:S01]  /*4bd0*/  @!P1 IMAD.HI.U32 R3, R43, R11, RZ ;  /* 0x0000000b2b039227 */ /* 0x000fe200078e00ff */
[----:B------:R-:W-:Y:S02]  /*4be0*/  @!P1 SHF.R.U32.HI R0, RZ, R13, R0 ;  /* 0x0000000dff009219 */ /* 0x000fe40000011600 */
[----:B------:R-:W-:Y:S01]  /*4bf0*/  @P4 SHF.R.U32.HI R105, RZ, 0x10, R17 ;  /* 0x00000010ff694819 */ /* 0x000fe20000011611 */
[----:B------:R-:W-:Y:S01]  /*4c00*/  VIADD R111, R111, 0x1 ;  /* 0x000000016f6f7836 */ /* 0x000fe20000000000 */
[----:B------:R-:W-:Y:S02]  /*4c10*/  @!P1 SHF.R.U32.HI R2, RZ, R14, R3 ;  /* 0x0000000eff029219 */ /* 0x000fe40000011603 */
[----:B------:R-:W-:Y:S02]  /*4c20*/  @!P1 SEL R3, R45, R0, !P2 ;  /* 0x000000002d039207 */ /* 0x000fe40005000000 */
[----:B------:R-:W-:Y:S05]  /*4c30*/  @!P1 SEL R2, R43, R2, !P0 ;  /* 0x000000022b029207 */ /* 0x000fea0004000000 */
[----:B------:R-:W-:Y:S02]  /*4c40*/  @!P1 IMAD.IADD R0, R2, 0x1, -R3 ;  /* 0x0000000102009824 */ /* 0x000fe400078e0a03 */
[----:B------:R-:W-:Y:S02]  /*4c50*/  @!P1 IMAD.IADD R2, R3, 0x1, -R2 ;  /* 0x0000000103029824 */ /* 0x000fe400078e0a02 */
[----:B------:R-:W-:Y:S02]  /*4c60*/  @!P1 IMAD R45, R0, R9, R45 ;  /* 0x00000009002d9224 */ /* 0x000fe400078e022d */
[----:B------:R-:W-:Y:S01]  /*4c70*/  @!P1 IMAD R43, R2, R10, R43 ;  /* 0x0000000a022b9224 */ /* 0x000fe200078e022b */
[----:B------:R-:W-:Y:S06]  /*4c80*/  BRA.U !UP0, `(.L_x_79) ;  /* 0x0000000108407547 */ /* 0x000fec000b800000 */
[----:B------:R-:W1:Y:S01]  /*4c90*/  LDCU.64 UR8, c[0x4][0x80] ;  /* 0x01001000ff0877ac */ /* 0x000e620008000a00 */
[----:B------:R-:W-:Y:S01]  /*4ca0*/  MOV R3, 0x0 ;  /* 0x0000000000037802 */ /* 0x000fe20000000f00 */
[----:B------:R-:W-:Y:S02]  /*4cb0*/  HFMA2 R12, -RZ, RZ, 0, 5.9604644775390625e-08 ;  /* 0x00000001ff0c7431 */ /* 0x000fe400000001ff */
[----:B------:R-:W-:Y:S02]  /*4cc0*/  IMAD.MOV.U32 R8, RZ, RZ, 0x70 ;  /* 0x00000070ff087424 */ /* 0x000fe400078e00ff */
[----:B------:R-:W-:Y:S01]  /*4cd0*/  IMAD.MOV.U32 R13, RZ, RZ, RZ ;  /* 0x000000ffff0d7224 */ /* 0x000fe200078e00ff */
[----:B------:R-:W2:Y:S01]  /*4ce0*/  LDCU.64 UR6, c[0x4][0x88] ;  /* 0x01001100ff0677ac */ /* 0x000ea20008000a00 */
[----:B------:R-:W3:Y:S01]  /*4cf0*/  LDC.64 R2, c[0x4][R3] ;  /* 0x0100000003027b82 */ /* 0x000ee20000000a00 */
[----:B------:R-:W4:Y:S01]  /*4d00*/  LDCU.64 UR4, c[0x4][0x8] ;  /* 0x01000100ff0477ac */ /* 0x000f220008000a00 */
[----:B-1----:R-:W-:Y:S01]  /*4d10*/  MOV R5, UR9 ;  /* 0x0000000900057c02 */ /* 0x002fe20008000f00 */
[----:B------:R-:W-:Y:S01]  /*4d20*/  IMAD.U32 R4, RZ, RZ, UR8 ;  /* 0x00000008ff047e24 */ /* 0x000fe2000f8e00ff */
[----:B--2---:R-:W-:Y:S01]  /*4d30*/  MOV R7, UR7 ;  /* 0x0000000700077c02 */ /* 0x004fe20008000f00 */
[----:B------:R-:W-:Y:S01]  /*4d40*/  IMAD.U32 R6, RZ, RZ, UR6 ;  /* 0x00000006ff067e24 */ /* 0x000fe2000f8e00ff */
[----:B----4-:R-:W-:Y:S01]  /*4d50*/  MOV R11, UR5 ;  /* 0x00000005000b7c02 */ /* 0x010fe20008000f00 */
[----:B------:R-:W-:Y:S02]  /*4d60*/  IMAD.U32 R10, RZ, RZ, UR4 ;  /* 0x00000004ff0a7e24 */ /* 0x000fe4000f8e00ff */
[----:B------:R-:W-:Y:S07]  /*4d70*/  LEPC R20, `(.L_x_79) ;  /* 0x000000001014794e */ /* 0x000fee0000000000 */
[----:B---3-5:R-:W-:Y:S05]  /*4d80*/  CALL.ABS.NOINC R2 ;  /* 0x0000000002007343 */ /* 0x028fea0003c00000 */
.L_x_79:
[----:B------:R-:W-:Y:S01]  /*4d90*/  LOP3.LUT P0, RZ, R109, 0x1b0, RZ, 0xc0, !PT ;  /* 0x000001b06dff7812 */ /* 0x000fe2000780c0ff */
[----:B------:R-:W-:Y:S11]  /*4da0*/  BSSY.RECONVERGENT B6, `(.L_x_80) ;  /* 0x0000013000067945 */ /* 0x000ff60003800200 */
[----:B------:R-:W-:Y:S01]  /*4db0*/  @!UPT UIADD3 URZ, UPT, UPT, URZ, URZ, URZ ;  /* 0x000000fffffff290 */ /* 0x000fe2000fffe0ff */
[----:B------:R-:W-:Y:S05]  /*4dc0*/  @!P0 BRA `(.L_x_81) ;  /* 0x0000000000408947 */ /* 0x000fea0003800000 */
        /* <DEDUP_REMOVED lines=16> */
.L_x_81:
[----:B------:R-:W-:Y:S05]  /*4ed0*/  BSYNC.RECONVERGENT B6 ;  /* 0x0000000000067941 */ /* 0x000fea0003800200 */
.L_x_80:
[----:B------:R-:W-:Y:S01]  /*4ee0*/  ISETP.NE.U32.AND P3, PT, R86, RZ, PT ;  /* 0x000000ff5600720c */ /* 0x000fe20003f65070 */
[----:B------:R-:W-:Y:S01]  /*4ef0*/  UISETP.NE.AND UP1, UPT, UR44, URZ, UPT ;  /* 0x000000ff2c00728c */ /* 0x000fe2000bf25270 */
[----:B------:R-:W-:Y:S02]  /*4f00*/  ISETP.NE.U32.AND P4, PT, R82, RZ, PT ;  /* 0x000000ff5200720c */ /* 0x000fe40003f85070 */
[----:B------:R-:W-:Y:S02]  /*4f10*/  ISETP.NE.AND.EX P3, PT, R87, RZ, PT, P3 ;  /* 0x000000ff5700720c */ /* 0x000fe40003f65330 */
[----:B------:R-:W-:Y:S02]  /*4f20*/  PLOP3.LUT P1, PT, PT, PT, PT, 0x8, 0x80 ;  /* 0x000000000080781c */ /* 0x000fe40003f2e170 */
[----:B------:R-:W-:Y:S02]  /*4f30*/  PLOP3.LUT P0, PT, PT, PT, UP1, 0x80, 0x8 ;  /* 0x000000000008781c */ /* 0x000fe40003f0f018 */
[----:B------:R-:W-:Y:S02]  /*4f40*/  ISETP.NE.AND.EX P4, PT, R83, RZ, PT, P4 ;  /* 0x000000ff5300720c */ /* 0x000fe40003f85340 */
[----:B------:R-:W1:Y:S09]  /*4f50*/  @UP1 LDCU.64 UR4, c[0x0][0x888] ;  /* 0x00011100ff0417ac */ /* 0x000e720008000a00 */
[----:B------:R-:W-:Y:S01]  /*4f60*/  @P0 PLOP3.LUT P1, PT, P3, PT, PT, 0x80, 0x8 ;  /* 0x000000000008081c */ /* 0x000fe20001f2f070 */
[----:B-1----:R-:W-:Y:S04]  /*4f70*/  @UP1 UISETP.NE.U32.AND UP0, UPT, UR4, URZ, UPT ;  /* 0x000000ff0400128c */ /* 0x002fe8000bf05070 */
[----:B------:R-:W-:Y:S04]  /*4f80*/  @UP1 UISETP.NE.AND.EX UP0, UPT, UR5, URZ, UPT, UP0 ;  /* 0x000000ff0500128c */ /* 0x000fe8000bf05300 */
[----:B------:R-:W-:Y:S01]  /*4f90*/  @UP1 USEL UR4, URZ, 0xffffffff, UP0 ;  /* 0xffffffffff041887 */ /* 0x000fe20008000000 */
[----:B------:R-:W-:Y:S11]  /*4fa0*/  @!P3 BRA `(.L_x_82) ;  /* 0x00000000002cb947 */ /* 0x000ff60003800000 */
[----:B------:R-:W-:Y:S01]  /*4fb0*/  ISETP.NE.U32.AND P2, PT, R84, RZ, PT ;  /* 0x000000ff5400720c */ /* 0x000fe20003f45070 */
[----:B------:R-:W-:Y:S03]  /*4fc0*/  IMAD.MOV.U32 R96, RZ, RZ, 0x1 ;  /* 0x00000001ff607424 */ /* 0x000fe600078e00ff */
[----:B------:R-:W-:Y:S11]  /*4fd0*/  ISETP.NE.AND.EX P2, PT, R85, RZ, PT, P2 ;  /* 0x000000ff5500720c */ /* 0x000ff60003f45320 */
[----:B------:R-:W-:Y:S02]  /*4fe0*/  @!UPT UIADD3 URZ, UPT, UPT, URZ, URZ, URZ ;  /* 0x000000fffffff290 */ /* 0x000fe4000fffe0ff */
[----:B------:R-:W1:Y:S01]  /*4ff0*/  @P2 LDC.64 R2, c[0x0][0x888] ;  /* 0x00022200ff022b82 */ /* 0x000e620000000a00 */
[----:B------:R-:W-:Y:S04]  /*5000*/  @P2 IMAD R0, R86, UR36, RZ ;  /* 0x0000002456002c24 */ /* 0x000fe8000f8e02ff */
[----:B-1----:R-:W-:Y:S04]  /*5010*/  @P2 IMAD.WIDE R2, R0, 0x4, R2 ;  /* 0x0000000400022825 */ /* 0x002fe800078e0202 */
[----:B------:R-:W-:Y:S01]  /*5020*/  HFMA2 R0, -RZ, RZ, 0, 5.9604644775390625e-08 ;  /* 0x00000001ff007431 */ /* 0x000fe200000001ff */
[----:B-----5:R1:W5:Y:S04]  /*5030*/  @P2 LDG.E R49, desc[UR40][R2.64] ;  /* 0x0000002802312981 */ /* 0x020368000c1e1900 */
[----:B------:R-:W-:Y:S01]  /*5040*/  @!P2 PRMT R96, R0, 0x7610, R96 ;  /* 0x000076100060a816 */ /* 0x000fe20000000060 */
[----:B-1----:R-:W2:Y:S06]  /*5050*/  @!P2 LDC R49, c[0x0][0x880] ;  /* 0x00022000ff31ab82 */ /* 0x002eac0000000800 */
.L_x_82:
[----:B------:R-:W-:Y:S05]  /*5060*/  @!P4 BRA `(.L_x_83) ;  /* 0x000000000020c947 */ /* 0x000fea0003800000 */
[----:B------:R-:W-:Y:S04]  /*5070*/  ISETP.NE.U32.AND P2, PT, R80, RZ, PT ;  /* 0x000000ff5000720c */ /* 0x000fe80003f45070 */
[----:B------:R-:W-:Y:S11]  /*5080*/  ISETP.NE.AND.EX P2, PT, R81, RZ, PT, P2 ;  /* 0x000000ff5100720c */ /* 0x000ff60003f45320 */
[----:B------:R-:W-:Y:S02]  /*5090*/  @!UPT UIADD3 URZ, UPT, UPT, URZ, URZ, URZ ;  /* 0x000000fffffff290 */ /* 0x000fe4000fffe0ff */
[----:B------:R-:W1:Y:S01]  /*50a0*/  @P2 LDC.64 R2, c[0x0][0x8a8] ;  /* 0x00022a00ff022b82 */ /* 0x000e620000000a00 */
[----:B------:R-:W-:Y:S04]  /*50b0*/  @P2 IMAD R0, R82, UR36, RZ ;  /* 0x0000002452002c24 */ /* 0x000fe8000f8e02ff */
[----:B-1----:R-:W-:Y:S05]  /*50c0*/  @P2 IMAD.WIDE R2, R0, 0x4, R2 ;  /* 0x0000000400022825 */ /* 0x002fea00078e0202 */
[----:B-----5:R1:W5:Y:S02]  /*50d0*/  @P2 LDG.E R47, desc[UR40][R2.64] ;  /* 0x00000028022f2981 */ /* 0x020364000c1e1900 */
[----:B-1----:R-:W3:Y:S02]  /*50e0*/  @!P2 LDC R47, c[0x0][0x8a0] ;  /* 0x00022800ff2fab82 */ /* 0x002ee40000000800 */
.L_x_83:
[----:B--2--5:R-:W-:Y:S01]  /*50f0*/  @P0 FSETP.NEU.AND P4, PT, R49, RZ, PT ;  /* 0x000000ff3100020b */ /* 0x024fe20003f8d000 */
[----:B------:R-:W-:Y:S01]  /*5100*/  IMAD.U32 R0, RZ, RZ, UR4 ;  /* 0x00000004ff007e24 */ /* 0x000fe2000f8e00ff */
[----:B------:R-:W-:Y:S01]  /*5110*/  @P0 LOP3.LUT P2, RZ, R96, 0xff, RZ, 0xc0, !PT ;  /* 0x000000ff60ff0812 */ /* 0x000fe2000784c0ff */
[----:B------:R-:W-:Y:S01]  /*5120*/  BSSY B1, `(.L_x_84) ;  /* 0x0000039000017945 */ /* 0x000fe20003800000 */
[----:B------:R-:W-:Y:S02]  /*5130*/  @P0 SEL R9, RZ, 0xffffffff, P4 ;  /* 0xffffffffff090807 */ /* 0x000fe40002000000 */
[----:B------:R-:W-:Y:S02]  /*5140*/  CS2R R54, SRZ ;  /* 0x0000000000367805 */ /* 0x000fe4000001ff00 */
[----:B------:R-:W-:Y:S02]  /*5150*/  LEA R92, R44, UR43, 0x3 ;  /* 0x0000002b2c5c7c11 */ /* 0x000fe4000f8e18ff */
[----:B------:R-:W-:Y:S02]  /*5160*/  CS2R R52, SRZ ;  /* 0x0000000000347805 */ /* 0x000fe4000001ff00 */
[----:B------:R-:W-:Y:S02]  /*5170*/  @P1 SEL R9, R0, R9, !P2 ;  /* 0x0000000900091207 */ /* 0x000fe40005000000 */
[----:B------:R-:W-:Y:S02]  /*5180*/  CS2R R58, SRZ ;  /* 0x00000000003a7805 */ /* 0x000fe4000001ff00 */
[----:B------:R-:W-:Y:S02]  /*5190*/  SHF.L.U32 R7, R108, 0x1f, RZ ;  /* 0x0000001f6c077819 */ /* 0x000fe400000006ff */
[----:B------:R-:W-:Y:S02]  /*51a0*/  CS2R R56, SRZ ;  /* 0x0000000000387805 */ /* 0x000fe4000001ff00 */
[----:B------:R-:W-:Y:S02]  /*51b0*/  @P0 LOP3.LUT R9, R9, 0x1, RZ, 0xc0, !PT ;  /* 0x0000000109090812 */ /* 0x000fe400078ec0ff */
[C---:B------:R-:W-:Y:S02]  /*51c0*/  LEA.HI R5, R44.reuse, R44, RZ, 0x1 ;  /* 0x0000002c2c057211 */ /* 0x040fe400078f08ff */
[----:B------:R-:W-:Y:S02]  /*51d0*/  ISETP.NE.U32.OR P1, PT, R9, 0x1, !P0 ;  /* 0x000000010900780c */ /* 0x000fe40004725470 */
[----:B------:R-:W-:Y:S01]  /*51e0*/  PLOP3.LUT P5, PT, PT, PT, PT, 0x8, 0x80 ;  /* 0x000000000080781c */ /* 0x000fe20003fae170 */
[C---:B------:R-:W-:Y:S01]  /*51f0*/  IMAD.SHL.U32 R3, R5.reuse, 0x20, RZ ;  /* 0x0000002005037824 */ /* 0x040fe200078e00ff */
[----:B------:R-:W-:Y:S04]  /*5200*/  LOP3.LUT R5, R5, 0xffe, RZ, 0xc0, !PT ;  /* 0x00000ffe05057812 */ /* 0x000fe800078ec0ff */
[----:B------:R-:W-:Y:S01]  /*5210*/  LOP3.LUT R3, R3, 0xffffffc0, RZ, 0xc0, !PT ;  /* 0xffffffc003037812 */ /* 0x000fe200078ec0ff */
[----:B------:R-:W-:Y:S04]  /*5220*/  IMAD.IADD R32, R44, 0x1, -R5 ;  /* 0x000000012c207824 */ /* 0x000fe800078e0a05 */
[----:B------:R-:W-:Y:S01]  /*5230*/  @P1 SHF.L.U32 R2, R106, 0x1f, RZ ;  /* 0x0000001f6a021819 */ /* 0x000fe200000006ff */
[----:B------:R-:W-:Y:S03]  /*5240*/  IMAD.IADD R3, R46, 0x1, R3 ;  /* 0x000000012e037824 */ /* 0x000fe600078e0203 */
[----:B------:R-:W1:Y:S01]  /*5250*/  @P1 SYNCS.PHASECHK.TRANS64.TRYWAIT P0, [UR43+0x40], R2 ;  /* 0x00004002ff0015a7 */ /* 0x000e62000800112b */
[----:B------:R-:W-:Y:S01]  /*5260*/  IMAD R32, R32, 0x100000, R3 ;  /* 0x0010000020207824 */ /* 0x000fe200078e0203 */
[----:B------:R2:W4:Y:S01]  /*5270*/  SYNCS.PHASECHK.TRANS64.TRYWAIT P4, [R92+URZ+0x80], R7 ;  /* 0x000080075c0075a7 */ /* 0x00052200080811ff */
[----:B-1----:R-:W-:Y:S01]  /*5280*/  @P1 PLOP3.LUT P5, PT, P0, PT, PT, 0x8, 0x80 ;  /* 0x000000000080181c */ /* 0x002fe200007ae170 */
[----:B------:R-:W-:Y:S01]  /*5290*/  @!UPT UIADD3 URZ, UPT, UPT, URZ, URZ, URZ ;  /* 0x000000fffffff290 */ /* 0x000fe2000fffe0ff */
[----:B--2---:R-:W-:Y:S11]  /*52a0*/  @!P1 BRA `(.L_x_85) ;  /* 0x0000000000809947 */ /* 0x004ff60003800000 */
[----:B------:R-:W-:Y:S01]  /*52b0*/  ISETP.NE.U32.AND P0, PT, RZ, UR38, PT ;  /* 0x00000026ff007c0c */ /* 0x000fe2000bf05070 */
[----:B------:R-:W-:Y:S01]  /*52c0*/  BSSY B0, `(.L_x_86) ;  /* 0x0000012000007945 */ /* 0x000fe20003800000 */
[----:B------:R-:W-:Y:S02]  /*52d0*/  FSETP.NEU.AND P2, PT, R49, RZ, PT ;  /* 0x000000ff3100720b */ /* 0x000fe40003f4d000 */
[----:B------:R-:W-:Y:S02]  /*52e0*/  CS2R R58, SRZ ;  /* 0x00000000003a7805 */ /* 0x000fe4000001ff00 */
[----:B------:R-:W-:Y:S02]  /*52f0*/  ISETP.NE.AND.EX P0, PT, RZ, UR39, PT, P0 ;  /* 0x00000027ff007c0c */ /* 0x000fe4000bf05300 */
[----:B------:R-:W-:Y:S02]  /*5300*/  CS2R R56, SRZ ;  /* 0x0000000000387805 */ /* 0x000fe4000001ff00 */
[----:B------:R-:W-:Y:S02]  /*5310*/  LOP3.LUT P1, RZ, R96, 0xff, RZ, 0xc0, !PT ;  /* 0x000000ff60ff7812 */ /* 0x000fe4000782c0ff */
[----:B------:R-:W-:Y:S02]  /*5320*/  CS2R R54, SRZ ;  /* 0x0000000000367805 */ /* 0x000fe4000001ff00 */
[----:B------:R-:W-:Y:S02]  /*5330*/  SEL R0, RZ, 0xffffffff, P2 ;  /* 0xffffffffff007807 */ /* 0x000fe40001000000 */
[----:B------:R-:W-:Y:S02]  /*5340*/  CS2R R52, SRZ ;  /* 0x0000000000347805 */ /* 0x000fe4000001ff00 */
[----:B------:R-:W-:Y:S04]  /*5350*/  SEL R3, RZ, 0xffffffff, P0 ;  /* 0xffffffffff037807 */ /* 0x000fe80000000000 */
[----:B------:R-:W-:Y:S04]  /*5360*/  @P3 SEL R0, R3, R0, !P1 ;  /* 0x0000000003003207 */ /* 0x000fe80004800000 */
[----:B------:R-:W-:Y:S04]  /*5370*/  LOP3.LUT R0, R0, 0x1, RZ, 0xc0, !PT ;  /* 0x0000000100007812 */ /* 0x000fe800078ec0ff */
[----:B------:R-:W-:Y:S01]  /*5380*/  ISETP.NE.U32.AND P0, PT, R0, 0x1, PT ;  /* 0x000000010000780c */ /* 0x000fe20003f05070 */
[----:B------:R-:W-:Y:S01]  /*5390*/  @!UPT UIADD3 URZ, UPT, UPT, URZ, URZ, URZ ;  /* 0x000000fffffff290 */ /* 0x000fe2000fffe0ff */
[----:B------:R-:W-:Y:S11]  /*53a0*/  @!P5 BRA `(.L_x_87) ;  /* 0x00000000000cd947 */ /* 0x000ff60003800000 */
[----:B------:R-:W-:Y:S04]  /*53b0*/  SHF.L.U32 R3, R106, 0x1f, RZ ;  /* 0x0000001f6a037819 */ /* 0x000fe800000006ff */
[----:B------:R-:W1:Y:S02]  /*53c0*/  SYNCS.PHASECHK.TRANS64.TRYWAIT P1, [UR43+0x40], R3 ;  /* 0x00004003ff0075a7 */ /* 0x000e64000802112b */
[----:B-1----:R-:W-:Y:S05]  /*53d0*/  @!P1 BRA `(.L_x_88) ;  /* 0x0000001400549947 */ /* 0x002fea0003800000 */
.L_x_87:
[----:B------:R-:W-:Y:S05]  /*53e0*/  BSYNC B0 ;  /* 0x0000000000007941 */ /* 0x000fea0003800000 */
.L_x_86:
[----:B------:R2:W1:Y:S01]  /*53f0*/  @P0 LDS.128 R56, [R103+UR43+0x200] ;  /* 0x0002002b67380984 */ /* 0x0004620008000c00 */
[----:B------:R-:W-:Y:S01]  /*5400*/  UIADD3 UR4, UPT, UPT, UR43, 0x48, URZ ;  /* 0x000000482b047890 */ /* 0x000fe2000fffe0ff */
[----:B------:R-:W-:Y:S02]  /*5410*/  LOP3.LUT R106, R106, 0x1, RZ, 0x3c, !PT ;  /* 0x000000016a6a7812 */ /* 0x000fe400078e3cff */
[----:B------:R2:W1:Y:S01]  /*5420*/  @P0 LDS.128 R52, [R102+0x10] ;  /* 0x0000100066340984 */ /* 0x0004620000000c00 */
[----:B------:R-:W-:Y:S01]  /*5430*/  UPRMT UR4, UR37, 0x654, UR4 ;  /* 0x0000065425047896 */ /* 0x000fe20008000004 */
[----:B------:R-:W-:Y:S01]  /*5440*/  @!PT LDS RZ, [RZ] ;  /* 0x00000000fffff984 */ /* 0x000fe20000000800 */
[----:B------:R-:W-:Y:S01]  /*5450*/  @!PT LDS RZ, [RZ] ;  /* 0x00000000fffff984 */ /* 0x000fe20000000800 */
[----:B------:R-:W-:Y:S01]  /*5460*/  @!PT LDS RZ, [RZ] ;  /* 0x00000000fffff984 */ /* 0x000fe20000000800 */
[----:B------:R-:W-:Y:S01]  /*5470*/  @!PT LDS RZ, [RZ] ;  /* 0x00000000fffff984 */ /* 0x000fe20000000800 */
[----:B------:R5:W-:Y:S06]  /*5480*/  MEMBAR.ALL.CTA ;  /* 0x0000000000007992 */ /* 0x000bec0000008000 */
[----:B-----5:R-:W5:Y:S02]  /*5490*/  FENCE.VIEW.ASYNC.S ;  /* 0x00000000000073c6 */ /* 0x020f640000000000 */
[----:B-----5:R-:W-:Y:S03]  /*54a0*/  SYNCS.ARRIVE.TRANS64.RED.A1T0 RZ, [UR4], RZ ;  /* 0x000000ffffff79a7 */ /* 0x020fe60008100404 */
.L_x_85:
[----:B------:R-:W-:Y:S05]  /*54b0*/  BSYNC B1 ;  /* 0x0000000000017941 */ /* 0x000fea0003800000 */
.L_x_84:
[----:B-1----:R-:W-:Y:S04]  /*54c0*/  SHF.R.U32.HI R3, RZ, 0x15, R32 ;  /* 0x00000015ff037819 */ /* 0x002fe80000011620 */
[----:B------:R-:W-:Y:S01]  /*54d0*/  LOP3.LUT P0, RZ, R3, 0x3, R104, 0x48, !PT ;  /* 0x0000000303ff7812 */ /* 0x000fe20007804868 */
[----:B------:R-:W-:Y:S01]  /*54e0*/  @!UPT UIADD3 URZ, UPT, UPT, URZ, URZ, URZ ;  /* 0x000000fffffff290 */ /* 0x000fe2000fffe0ff */
[----:B----4-:R-:W-:Y:S11]  /*54f0*/  @P4 BRA `(.L_x_89) ;  /* 0x0000000000084947 */ /* 0x010ff60003800000 */
[----:B------:R-:W1:Y:S02]  /*5500*/  SYNCS.PHASECHK.TRANS64.TRYWAIT P1, [R92+URZ+0x80], R7 ;  /* 0x000080075c0075a7 */ /* 0x000e6400080211ff */
[----:B-1----:R-:W-:Y:S05]  /*5510*/  @!P1 BRA `(.L_x_90) ;  /* 0x00000014001c9947 */ /* 0x002fea0003800000 */
.L_x_89:
[----:B------:R-:W-:Y:S05]  /*5520*/  @!P0 BRA `(.L_x_91) ;  /* 0x0000000000408947 */ /* 0x000fea0003800000 */
[----:B------:R-:W4:Y:S01]  /*5530*/  LDCU.64 UR8, c[0x4][0x70] ;  /* 0x01000e00ff0877ac */ /* 0x000f220008000a00 */
[----:B------:R-:W-:Y:S01]  /*5540*/  MOV R3, 0x0 ;  /* 0x0000000000037802 */ /* 0x000fe20000000f00 */
[----:B------:R-:W-:Y:S02]  /*5550*/  HFMA2 R12, -RZ, RZ, 0, 5.9604644775390625e-08 ;  /* 0x00000001ff0c7431 */ /* 0x000fe400000001ff */
[----:B------:R-:W-:Y:S02]  /*5560*/  IMAD.MOV.U32 R8, RZ, RZ, 0x192 ;  /* 0x00000192ff087424 */ /* 0x000fe400078e00ff */
[----:B------:R-:W-:Y:S01]  /*5570*/  IMAD.MOV.U32 R13, RZ, RZ, RZ ;  /* 0x000000ffff0d7224 */ /* 0x000fe200078e00ff */
[----:B------:R-:W1:Y:S01]  /*5580*/  LDCU.64 UR6, c[0x4][0x78] ;  /* 0x01000f00ff0677ac */ /* 0x000e620008000a00 */
[----:B------:R-:W2:Y:S01]  /*5590*/  LDC.64 R2, c[0x4][R3] ;  /* 0x0100000003027b82 */ /* 0x000ea20000000a00 */
[----:B------:R-:W5:Y:S01]  /*55a0*/  LDCU.64 UR4, c[0x4][0x10] ;  /* 0x01000200ff0477ac */ /* 0x000f620008000a00 */
[----:B----4-:R-:W-:Y:S01]  /*55b0*/  MOV R5, UR9 ;  /* 0x0000000900057c02 */ /* 0x010fe20008000f00 */
[----:B------:R-:W-:Y:S01]  /*55c0*/  IMAD.U32 R4, RZ, RZ, UR8 ;  /* 0x00000008ff047e24 */ /* 0x000fe2000f8e00ff */
[----:B-1----:R-:W-:Y:S01]  /*55d0*/  MOV R7, UR7 ;  /* 0x0000000700077c02 */ /* 0x002fe20008000f00 */
[----:B------:R-:W-:Y:S01]  /*55e0*/  IMAD.U32 R6, RZ, RZ, UR6 ;  /* 0x00000006ff067e24 */ /* 0x000fe2000f8e00ff */
[----:B-----5:R-:W-:Y:S01]  /*55f0*/  MOV R11, UR5 ;  /* 0x00000005000b7c02 */ /* 0x020fe20008000f00 */
[----:B------:R-:W-:Y:S02]  /*5600*/  IMAD.U32 R10, RZ, RZ, UR4 ;  /* 0x00000004ff0a7e24 */ /* 0x000fe4000f8e00ff */
[----:B------:R-:W-:Y:S07]  /*5610*/  LEPC R20, `(.L_x_91) ;  /* 0x000000001014794e */ /* 0x000fee0000000000 */
[----:B--23--:R-:W-:Y:S05]  /*5620*/  CALL.ABS.NOINC R2 ;  /* 0x0000000002007343 */ /* 0x00cfea0003c00000 */
.L_x_91:
[----:B------:R-:W-:Y:S01]  /*5630*/  LOP3.LUT P0, RZ, R101, 0x60, RZ, 0xc0, !PT ;  /* 0x0000006065ff7812 */ /* 0x000fe2000780c0ff */
[----:B------:R-:W-:Y:S05]  /*5640*/  WARPSYNC.ALL ;  /* 0x0000000000007948 */ /* 0x000fea0003800000 */
[----:B------:R-:W-:Y:S01]  /*5650*/  R2UR UR4, R32 ;  /* 0x00000000200472ca */ /* 0x000fe200000e0000 */
[----:B------:R-:W-:Y:S01]  /*5660*/  BSSY.RECONVERGENT B0, `(.L_x_92) ;  /* 0x00000a0000007945 */ /* 0x000fe20003800200 */
[-C--:B------:R-:W-:Y:S02]  /*5670*/  F2FP.F16.E5M2.UNPACK_B R50, R56.reuse ;  /* 0x00000038ff32723e */ /* 0x080fe400020004ff */
[----:B------:R-:W-:Y:S02]  /*5680*/  F2FP.F16.E5M2.UNPACK_B R63, R56.H1 ;  /* 0x00000038ff3f723e */ /* 0x000fe400030004ff */
[-C--:B------:R-:W-:Y:S01]  /*5690*/  F2FP.F16.E5M2.UNPACK_B R56, R57.reuse ;  /* 0x00000039ff38723e */ /* 0x080fe200020004ff */
[--C-:B------:R-:W-:Y:S01]  /*56a0*/  HADD2.F32 R48, -RZ, R50.reuse.H0_H0 ;  /* 0x20000032ff307230 */ /* 0x100fe20000004100 */
[----:B------:R-:W-:Y:S01]  /*56b0*/  F2FP.F16.E5M2.UNPACK_B R57, R57.H1 ;  /* 0x00000039ff39723e */ /* 0x000fe200030004ff */
[----:B------:R-:W-:Y:S01]  /*56c0*/  HADD2.F32 R50, -RZ, R50.H1_H1 ;  /* 0x30000032ff327230 */ /* 0x000fe20000004100 */
[-C--:B------:R-:W-:Y:S01]  /*56d0*/  F2FP.F16.E5M2.UNPACK_B R66, R52.reuse ;  /* 0x00000034ff42723e */ /* 0x080fe200020004ff */
[--C-:B------:R-:W-:Y:S01]  /*56e0*/  HADD2.F32 R51, -RZ, R63.reuse.H0_H0 ;  /* 0x2000003fff337230 */ /* 0x100fe20000004100 */
[----:B------:R-:W-:Y:S01]  /*56f0*/  F2FP.F16.E5M2.UNPACK_B R68, R52.H1 ;  /* 0x00000034ff44723e */ /* 0x000fe200030004ff */
[----:B-1----:R-:W-:Y:S01]  /*5700*/  LDTM.16dp32bit_t0_t15.x32 R4, tmem[UR4] ;  /* 0x00000004000479ee */ /* 0x002fe20008a80000 */
[----:B------:R-:W3:Y:S01]  /*5710*/  LDTM.16dp32bit_t16_t31.x32 R4, tmem[UR4+0x20] ;  /* 0x00002004000479ee */ /* 0x000ee20008aa0000 */
[----:B------:R-:W-:Y:S01]  /*5720*/  NOP ;  /* 0x0000000000007918 */ /* 0x000fe20000000000 */
[----:B------:R-:W-:Y:S01]  /*5730*/  R2UR UR5, R92 ;  /* 0x000000005c0572ca */ /* 0x000fe200000e0000 */
[--C-:B------:R-:W-:Y:S01]  /*5740*/  HADD2.F32 R65, -RZ, R66.reuse.H0_H0 ;  /* 0x20000042ff417230 */ /* 0x100fe20000004100 */
[----:B------:R-:W-:Y:S01]  /*5750*/  F2FP.F16.E5M2.UNPACK_B R61, R58 ;  /* 0x0000003aff3d723e */ /* 0x000fe200020004ff */
[----:B------:R-:W-:Y:S01]  /*5760*/  HADD2.F32 R67, -RZ, R66.H1_H1 ;  /* 0x30000042ff437230 */ /* 0x000fe20000004100 */
[-C--:B------:R-:W-:Y:S01]  /*5770*/  F2FP.F16.E5M2.UNPACK_B R70, R53.reuse ;  /* 0x00000035ff46723e */ /* 0x080fe200020004ff */
[----:B------:R-:W-:Y:S01]  /*5780*/  HADD2.F32 R52, -RZ, R63.H1_H1 ;  /* 0x3000003fff347230 */ /* 0x000fe20000004100 */
[----:B------:R-:W-:Y:S01]  /*5790*/  F2FP.F16.E5M2.UNPACK_B R72, R53.H1 ;  /* 0x00000035ff48723e */ /* 0x000fe200030004ff */
[----:B------:R-:W-:Y:S01]  /*57a0*/  HADD2.F32 R53, -RZ, R56.H0_H0 ;  /* 0x20000038ff357230 */ /* 0x000fe20000004100 */
[-C--:B------:R-:W-:Y:S01]  /*57b0*/  F2FP.F16.E5M2.UNPACK_B R74, R54.reuse ;  /* 0x00000036ff4a723e */ /* 0x080fe200020004ff */
[----:B------:R-:W-:Y:S01]  /*57c0*/  HADD2.F32 R69, -RZ, R70.H0_H0 ;  /* 0x20000046ff457230 */ /* 0x000fe20000004100 */
[----:B------:R-:W-:Y:S01]  /*57d0*/  F2FP.F16.E5M2.UNPACK_B R76, R54.H1 ;  /* 0x00000036ff4c723e */ /* 0x000fe200030004ff */
[----:B------:R-:W-:Y:S01]  /*57e0*/  HADD2.F32 R54, -RZ, R56.H1_H1 ;  /* 0x30000038ff367230 */ /* 0x000fe20000004100 */
[----:B------:R-:W-:Y:S01]  /*57f0*/  F2FP.F16.E5M2.UNPACK_B R60, R58.H1 ;  /* 0x0000003aff3c723e */ /* 0x000fe200030004ff */
[----:B------:R-:W-:Y:S01]  /*5800*/  UIADD3 UR5, UPT, UPT, UR5, 0xa0, URZ ;  /* 0x000000a005057890 */ /* 0x000fe2000fffe0ff */
[----:B------:R-:W-:Y:S01]  /*5810*/  HADD2.F32 R58, -RZ, R61.H1_H1 ;  /* 0x3000003dff3a7230 */ /* 0x000fe20000004100 */
[----:B------:R-:W-:Y:S01]  /*5820*/  F2FP.F16.E5M2.UNPACK_B R77, R55 ;  /* 0x00000037ff4d723e */ /* 0x000fe200020004ff */
[----:B------:R-:W-:Y:S01]  /*5830*/  HADD2.F32 R70, -RZ, R70.H1_H1 ;  /* 0x30000046ff467230 */ /* 0x000fe20000004100 */
[----:B------:R-:W-:Y:S01]  /*5840*/  UPRMT UR5, UR37, 0x654, UR5 ;  /* 0x0000065425057896 */ /* 0x000fe20008000005 */
[--C-:B------:R-:W-:Y:S01]  /*5850*/  HADD2.F32 R73, -RZ, R74.reuse.H0_H0 ;  /* 0x2000004aff497230 */ /* 0x100fe20000004100 */
[----:B------:R-:W-:Y:S01]  /*5860*/  F2FP.F16.E5M2.UNPACK_B R62, R59 ;  /* 0x0000003bff3e723e */ /* 0x000fe200020004ff */
[----:B------:R-:W-:Y:S01]  /*5870*/  HADD2.F32 R74, -RZ, R74.H1_H1 ;  /* 0x3000004aff4a7230 */ /* 0x000fe20000004100 */
[----:B------:R-:W-:Y:S01]  /*5880*/  F2FP.F16.E5M2.UNPACK_B R78, R55.H1 ;  /* 0x00000037ff4e723e */ /* 0x000fe200030004ff */
[C---:B---3--:R-:W-:Y:S01]  /*5890*/  FMUL R4, R47.reuse, R4 ;  /* 0x000000042f047220 */ /* 0x048fe20000400000 */
[C---:B------:R-:W-:Y:S01]  /*58a0*/  FMUL R5, R47.reuse, R5 ;  /* 0x000000052f057220 */ /* 0x040fe20000400000 */
[C---:B------:R-:W-:Y:S01]  /*58b0*/  FMUL R8, R47.reuse, R8 ;  /* 0x000000082f087220 */ /* 0x040fe20000400000 */
[----:B------:R-:W-:Y:S01]  /*58c0*/  FMUL R9, R47, R9 ;  /* 0x000000092f097220 */ /* 0x000fe20000400000 */
[----:B------:R-:W-:Y:S01]  /*58d0*/  SYNCS.ARRIVE.TRANS64.RED.A1T0 RZ, [UR5], RZ ;  /* 0x000000ffffff79a7 */ /* 0x000fe20008100405 */
[C---:B------:R-:W-:Y:S01]  /*58e0*/  FFMA R4, R49.reuse, R48, R4 ;  /* 0x0000003031047223 */ /* 0x040fe20000000004 */
[----:B------:R-:W-:Y:S01]  /*58f0*/  FFMA R5, R49, R50, R5 ;  /* 0x0000003231057223 */ /* 0x000fe20000000005 */
[C---:B------:R-:W-:Y:S01]  /*5900*/  FMUL R12, R47.reuse, R12 ;  /* 0x0000000c2f0c7220 */ /* 0x040fe20000400000 */
        /* <DEDUP_REMOVED lines=9> */
[----:B------:R-:W-:Y:S02]  /*59a0*/  HADD2.F32 R48, -RZ, R77.H1_H1 ;  /* 0x3000004dff307230 */ /* 0x000fe40000004100 */
[C---:B------:R-:W-:Y:S01]  /*59b0*/  FMUL R28, R47.reuse, R32 ;  /* 0x000000202f1c7220 */ /* 0x040fe20000400000 */
[C---:B------:R-:W-:Y:S01]  /*59c0*/  FMUL R29, R47.reuse, R33 ;  /* 0x000000212f1d7220 */ /* 0x040fe20000400000 */
[C---:B------:R-:W-:Y:S01]  /*59d0*/  FMUL R6, R47.reuse, R6 ;  /* 0x000000062f067220 */ /* 0x040fe20000400000 */
[C---:B------:R-:W-:Y:S01]  /*59e0*/  FMUL R7, R47.reuse, R7 ;  /* 0x000000072f077220 */ /* 0x040fe20000400000 */
[--C-:B------:R-:W-:Y:S02]  /*59f0*/  HADD2.F32 R55, -RZ, R57.reuse.H0_H0 ;  /* 0x20000039ff377230 */ /* 0x100fe40000004100 */
[----:B------:R-:W-:Y:S01]  /*5a00*/  FMUL R10, R47, R10 ;  /* 0x0000000a2f0a7220 */ /* 0x000fe20000400000 */
[C---:B------:R-:W-:Y:S01]  /*5a10*/  FFMA R6, R49.reuse, R51, R6 ;  /* 0x0000003331067223 */ /* 0x040fe20000000006 */
[----:B------:R-:W-:Y:S02]  /*5a20*/  HADD2.F32 R56, -RZ, R57.H1_H1 ;  /* 0x30000039ff387230 */ /* 0x000fe40000004100 */
[C---:B------:R-:W-:Y:S01]  /*5a30*/  FFMA R7, R49.reuse, R52, R7 ;  /* 0x0000003431077223 */ /* 0x040fe20000000007 */
[C---:B------:R-:W-:Y:S01]  /*5a40*/  FFMA R8, R49.reuse, R53, R8 ;  /* 0x0000003531087223 */ /* 0x040fe20000000008 */
[C---:B------:R-:W-:Y:S01]  /*5a50*/  FFMA R9, R49.reuse, R54, R9 ;  /* 0x0000003631097223 */ /* 0x040fe20000000009 */
[----:B------:R-:W-:Y:S02]  /*5a60*/  HADD2.F32 R57, -RZ, R61.H0_H0 ;  /* 0x2000003dff397230 */ /* 0x000fe40000004100 */
[----:B------:R-:W-:Y:S01]  /*5a70*/  FFMA R10, R49, R55, R10 ;  /* 0x00000037310a7223 */ /* 0x000fe2000000000a */
[----:B------:R-:W-:Y:S01]  /*5a80*/  F2FP.SATFINITE.E5M2.F32.PACK_AB_MERGE_C R92, R7, R6, RZ ;  /* 0x00000006075c723e */ /* 0x000fe200048060ff */
[----:B------:R-:W-:Y:S02]  /*5a90*/  HADD2.F32 R61, -RZ, R62.H0_H0 ;  /* 0x2000003eff3d7230 */ /* 0x000fe40000004100 */
[----:B------:R-:W-:Y:S01]  /*5aa0*/  FMUL R11, R47, R11 ;  /* 0x0000000b2f0b7220 */ /* 0x000fe20000400000 */
[----:B------:R-:W-:Y:S01]  /*5ab0*/  F2FP.F16.E5M2.UNPACK_B R64, R59.H1 ;  /* 0x0000003bff40723e */ /* 0x000fe200030004ff */
[----:B------:R-:W-:Y:S01]  /*5ac0*/  HADD2.F32 R59, -RZ, R60.H0_H0 ;  /* 0x2000003cff3b7230 */ /* 0x000fe20000004100 */
[----:B------:R-:W-:Y:S01]  /*5ad0*/  F2FP.SATFINITE.E5M2.F32.PACK_AB_MERGE_C R92, R5, R4, R92 ;  /* 0x00000004055c723e */ /* 0x000fe2000480605c */
[C---:B------:R-:W-:Y:S01]  /*5ae0*/  FFMA R11, R49.reuse, R56, R11 ;  /* 0x00000038310b7223 */ /* 0x040fe2000000000b */
[C---:B------:R-:W-:Y:S01]  /*5af0*/  FFMA R12, R49.reuse, R57, R12 ;  /* 0x00000039310c7223 */ /* 0x040fe2000000000c */
[----:B------:R-:W-:Y:S01]  /*5b00*/  FFMA R13, R49, R58, R13 ;  /* 0x0000003a310d7223 */ /* 0x000fe2000000000d */
[----:B------:R-:W-:Y:S02]  /*5b10*/  HADD2.F32 R62, -RZ, R62.H1_H1 ;  /* 0x3000003eff3e7230 */ /* 0x000fe40000004100 */
[----:B------:R-:W-:Y:S01]  /*5b20*/  FMUL R14, R47, R14 ;  /* 0x0000000e2f0e7220 */ /* 0x000fe20000400000 */
[----:B------:R-:W-:Y:S01]  /*5b30*/  HADD2.F32 R60, -RZ, R60.H1_H1 ;  /* 0x3000003cff3c7230 */ /* 0x000fe20000004100 */
[----:B------:R-:W-:Y:S01]  /*5b40*/  F2FP.SATFINITE.E5M2.F32.PACK_AB_MERGE_C R93, R11, R10, RZ ;  /* 0x0000000a0b5d723e */ /* 0x000fe200048060ff */
[----:B------:R-:W-:Y:S02]  /*5b50*/  HADD2.F32 R51, -RZ, R77.H0_H0 ;  /* 0x2000004dff337230 */ /* 0x000fe40000004100 */
[----:B------:R-:W-:Y:S01]  /*5b60*/  FFMA R14, R49, R59, R14 ;  /* 0x0000003b310e7223 */ /* 0x000fe2000000000e */
[----:B------:R-:W-:Y:S01]  /*5b70*/  FMUL R15, R47, R15 ;  /* 0x0000000f2f0f7220 */ /* 0x000fe20000400000 */
[--C-:B------:R-:W-:Y:S01]  /*5b80*/  HADD2.F32 R63, -RZ, R64.reuse.H0_H0 ;  /* 0x20000040ff3f7230 */ /* 0x100fe20000004100 */
[----:B------:R-:W-:Y:S01]  /*5b90*/  F2FP.SATFINITE.E5M2.F32.PACK_AB_MERGE_C R93, R9, R8, R93 ;  /* 0x00000008095d723e */ /* 0x000fe2000480605d */
[----:B------:R-:W-:Y:S02]  /*5ba0*/  HADD2.F32 R64, -RZ, R64.H1_H1 ;  /* 0x30000040ff407230 */ /* 0x000fe40000004100 */
[C---:B------:R-:W-:Y:S01]  /*5bb0*/  FFMA R15, R49.reuse, R60, R15 ;  /* 0x0000003c310f7223 */ /* 0x040fe2000000000f */
[C---:B------:R-:W-:Y:S01]  /*5bc0*/  FFMA R16, R49.reuse, R61, R16 ;  /* 0x0000003d31107223 */ /* 0x040fe20000000010 */
[----:B------:R-:W-:Y:S01]  /*5bd0*/  FFMA R17, R49, R62, R17 ;  /* 0x0000003e31117223 */ /* 0x000fe20000000011 */
[C---:B------:R-:W-:Y:S01]  /*5be0*/  FMUL R18, R47.reuse, R18 ;  /* 0x000000122f127220 */ /* 0x040fe20000400000 */
[C---:B------:R-:W-:Y:S01]  /*5bf0*/  FMUL R19, R47.reuse, R19 ;  /* 0x000000132f137220 */ /* 0x040fe20000400000 */
[--C-:B------:R-:W-:Y:S02]  /*5c00*/  HADD2.F32 R66, -RZ, R68.reuse.H0_H0 ;  /* 0x20000044ff427230 */ /* 0x100fe40000004100 */
[----:B------:R-:W-:Y:S01]  /*5c10*/  FMUL R3, R47, R22 ;  /* 0x000000162f037220 */ /* 0x000fe20000400000 */
[C---:B------:R-:W-:Y:S01]  /*5c20*/  FFMA R18, R49.reuse, R63, R18 ;  /* 0x0000003f31127223 */ /* 0x040fe20000000012 */
[----:B------:R-:W-:Y:S02]  /*5c30*/  HADD2.F32 R68, -RZ, R68.H1_H1 ;  /* 0x30000044ff447230 */ /* 0x000fe40000004100 */
[----:B------:R-:W-:Y:S01]  /*5c40*/  FFMA R19, R49, R64, R19 ;  /* 0x0000004031137223 */ /* 0x000fe20000000013 */
[----:B------:R-:W-:Y:S01]  /*5c50*/  FMUL R23, R47, R23 ;  /* 0x000000172f177220 */ /* 0x000fe20000400000 */
[C---:B------:R-:W-:Y:S01]  /*5c60*/  FFMA R0, R49.reuse, R65, R0 ;  /* 0x0000004131007223 */ /* 0x040fe20000000000 */
[C---:B------:R-:W-:Y:S01]  /*5c70*/  FFMA R2, R49.reuse, R67, R2 ;  /* 0x0000004331027223 */ /* 0x040fe20000000002 */
[--C-:B------:R-:W-:Y:S02]  /*5c80*/  HADD2.F32 R71, -RZ, R72.reuse.H0_H0 ;  /* 0x20000048ff477230 */ /* 0x100fe40000004100 */
[----:B------:R-:W-:Y:S01]  /*5c90*/  FFMA R3, R49, R66, R3 ;  /* 0x0000004231037223 */ /* 0x000fe20000000003 */
[----:B------:R-:W-:Y:S02]  /*5ca0*/  HADD2.F32 R72, -RZ, R72.H1_H1 ;  /* 0x30000048ff487230 */ /* 0x000fe40000004100 */
[----:B------:R-:W-:Y:S01]  /*5cb0*/  FMUL R22, R47, R26 ;  /* 0x0000001a2f167220 */ /* 0x000fe20000400000 */
        /* <DEDUP_REMOVED lines=18> */
[----:B------:R-:W-:Y:S01]  /*5de0*/  F2FP.SATFINITE.E5M2.F32.PACK_AB_MERGE_C R94, R15, R14, RZ ;  /* 0x0000000e0f5e723e */ /* 0x000fe200048060ff */
[----:B------:R-:W-:Y:S01]  /*5df0*/  FFMA R28, R49, R51, R28 ;  /* 0x00000033311c7223 */ /* 0x000fe2000000001c */
[----:B------:R-:W-:Y:S01]  /*5e00*/  F2FP.SATFINITE.E5M2.F32.PACK_AB_MERGE_C R95, R19, R18, RZ ;  /* 0x00000012135f723e */ /* 0x000fe200048060ff */
[C---:B------:R-:W-:Y:S01]  /*5e10*/  FFMA R29, R49.reuse, R48, R29 ;  /* 0x00000030311d7223 */ /* 0x040fe2000000001d */
[C---:B------:R-:W-:Y:S01]  /*5e20*/  FFMA R30, R49.reuse, R77, R30 ;  /* 0x0000004d311e7223 */ /* 0x040fe2000000001e */
[----:B------:R-:W-:Y:S01]  /*5e30*/  FFMA R35, R49, R50, R35 ;  /* 0x0000003231237223 */ /* 0x000fe20000000023 */
[----:B------:R-:W-:Y:S02]  /*5e40*/  F2FP.SATFINITE.E5M2.F32.PACK_AB_MERGE_C R94, R13, R12, R94 ;  /* 0x0000000c0d5e723e */ /* 0x000fe4000480605e */
[----:B------:R-:W-:Y:S02]  /*5e50*/  F2FP.SATFINITE.E5M2.F32.PACK_AB_MERGE_C R95, R17, R16, R95 ;  /* 0x00000010115f723e */ /* 0x000fe4000480605f */
[----:B------:R-:W-:Y:S02]  /*5e60*/  F2FP.SATFINITE.E5M2.F32.PACK_AB_MERGE_C R113, R23, R3, RZ ;  /* 0x000000031771723e */ /* 0x000fe400048060ff */
[----:B------:R-:W-:Y:S01]  /*5e70*/  F2FP.SATFINITE.E5M2.F32.PACK_AB_MERGE_C R114, R27, R22, RZ ;  /* 0x000000161b72723e */ /* 0x000fe200048060ff */
[----:B------:R1:W-:Y:S01]  /*5e80*/  STS.128 [R103+UR43+0x1200], R92 ;  /* 0x0012005c67007988 */ /* 0x0003e20008000c2b */
[----:B------:R-:W-:Y:S02]  /*5e90*/  F2FP.SATFINITE.E5M2.F32.PACK_AB_MERGE_C R116, R31, R26, RZ ;  /* 0x0000001a1f74723e */ /* 0x000fe400048060ff */
[----:B------:R-:W-:Y:S02]  /*5ea0*/  F2FP.SATFINITE.E5M2.F32.PACK_AB_MERGE_C R117, R35, R30, RZ ;  /* 0x0000001e2375723e */ /* 0x000fe400048060ff */
[----:B------:R-:W-:Y:S02]  /*5eb0*/  F2FP.SATFINITE.E5M2.F32.PACK_AB_MERGE_C R112, R2, R0, R113 ;  /* 0x000000000270723e */ /* 0x000fe40004806071 */
[----:B------:R-:W-:Y:S02]  /*5ec0*/  F2FP.SATFINITE.E5M2.F32.PACK_AB_MERGE_C R113, R21, R20, R114 ;  /* 0x000000141571723e */ /* 0x000fe40004806072 */
[----:B------:R-:W-:Y:S02]  /*5ed0*/  F2FP.SATFINITE.E5M2.F32.PACK_AB_MERGE_C R114, R25, R24, R116 ;  /* 0x000000181972723e */ /* 0x000fe40004806074 */
[----:B------:R-:W-:Y:S02]  /*5ee0*/  F2FP.SATFINITE.E5M2.F32.PACK_AB_MERGE_C R115, R29, R28, R117 ;  /* 0x0000001c1d73723e */ /* 0x000fe40004806075 */
[----:B------:R-:W-:Y:S03]  /*5ef0*/  IADD3 R116, PT, PT, R44, 0x1, RZ ;  /* 0x000000012c747810 */ /* 0x000fe60007ffe0ff */
[----:B------:R1:W-:Y:S01]  /*5f00*/  STS.128 [R102+0x1010], R112 ;  /* 0x0010107066007388 */ /* 0x0003e20000000c00 */
[----:B------:R-:W-:Y:S01]  /*5f10*/  @!PT LDS RZ, [RZ] ;  /* 0x00000000fffff984 */ /* 0x000fe20000000800 */
[----:B------:R-:W-:Y:S01]  /*5f20*/  @!PT LDS RZ, [RZ] ;  /* 0x00000000fffff984 */ /* 0x000fe20000000800 */
[----:B------:R-:W-:Y:S01]  /*5f30*/  @!PT LDS RZ, [RZ] ;  /* 0x00000000fffff984 */ /* 0x000fe20000000800 */
[----:B------:R-:W-:Y:S01]  /*5f40*/  @!PT LDS RZ, [RZ] ;  /* 0x00000000fffff984 */ /* 0x000fe20000000800 */
[----:B------:R3:W-:Y:S07]  /*5f50*/  MEMBAR.ALL.CTA ;  /* 0x0000000000007992 */ /* 0x0007ee0000008000 */
[----:B---3--:R-:W3:Y:S02]  /*5f60*/  FENCE.VIEW.ASYNC.S ;  /* 0x00000000000073c6 */ /* 0x008ee40000000000 */
[----:B---3--:R-:W-:Y:S06]  /*5f70*/  BAR.SYNC.DEFER_BLOCKING 0x1, 0x80 ;  /* 0x0042000000007b1d */ /* 0x008fec0000010000 */
[----:B------:R-:W-:Y:S05]  /*5f80*/  @P0 BRA `(.L_x_93) ;  /* 0x0000000000340947 */ /* 0x000fea0003800000 */
[----:B------:R-:W-:Y:S01]  /*5f90*/  UIADD3 UR12, UPT, UPT, UR43, 0x1200, URZ ;  /* 0x000012002b0c7890 */ /* 0x000fe2000fffe0ff */
[----:B------:R-:W-:Y:S01]  /*5fa0*/  R2UR UR9, R91 ;  /* 0x000000005b0972ca */ /* 0x000fe200000e0000 */
[----:B------:R-:W-:Y:S01]  /*5fb0*/  UIADD3 UR10, UP0, UPT, UR46, 0x680, URZ ;  /* 0x000006802e0a7890 */ /* 0x000fe2000ff1e0ff */
[----:B------:R-:W-:Y:S01]  /*5fc0*/  R2UR UR8, R97 ;  /* 0x00000000610872ca */ /* 0x000fe200000e0000 */
[----:B------:R-:W-:Y:S02]  /*5fd0*/  UMOV UR7, UR36 ;  /* 0x0000002400077c82 */ /* 0x000fe40008000000 */
[----:B------:R-:W-:Y:S01]  /*5fe0*/  IMAD.U32 R109, RZ, RZ, UR12 ;  /* 0x0000000cff6d7e24 */ /* 0x000fe2000f8e00ff */
[----:B------:R-:W-:Y:S04]  /*5ff0*/  UIADD3.X UR11, UPT, UPT, URZ, UR47, URZ, UP0, !UPT ;  /* 0x0000002fff0b7290 */ /* 0x000fe800087fe4ff */
[----:B------:R-:W-:Y:S03]  /*6000*/  R2UR UR4, R109 ;  /* 0x000000006d0472ca */ /* 0x000fe600000e0000 */
[----:B------:R-:W-:Y:S02]  /*6010*/  USHF.L.U32 UR5, UR9, 0x6, URZ ;  /* 0x0000000609057899 */ /* 0x000fe400080006ff */
[----:B------:R-:W-:Y:S09]  /*6020*/  USHF.L.U32 UR6, UR8, 0x6, URZ ;  /* 0x0000000608067899 */ /* 0x000ff200080006ff */
[----:B------:R3:W-:Y:S01]  /*6030*/  UTMASTG.3D [UR4], [UR10] ;  /* 0x000000040a0073b5 */ /* 0x0007e20008010000 */
[----:B------:R0:W-:Y:S01]  /*6040*/  UTMACMDFLUSH ;  /* 0x00000000000079b7 */ /* 0x0001e20000000000 */
[----:B---3--:R-:W-:Y:S04]  /*6050*/  DEPBAR.LE SB0, 0x0 ;  /* 0x000080000000791a */ /* 0x008fe80000000000 */
.L_x_93:
[----:B------:R-:W-:Y:S05]  /*6060*/  BSYNC.RECONVERGENT B0 ;  /* 0x0000000000007941 */ /* 0x000fea0003800200 */
.L_x_92:
[----:B------:R-:W-:Y:S01]  /*6070*/  BAR.SYNC.DEFER_BLOCKING 0x1, 0x80 ;  /* 0x0042000000007b1d */ /* 0x000fe20000010000 */
[----:B------:R-:W-:Y:S01]  /*6080*/  ISETP.NE.AND P2, PT, R110, RZ, PT ;  /* 0x000000ff6e00720c */ /* 0x000fe20003f45270 */
[----:B------:R-:W-:Y:S01]  /*6090*/  IMAD.IADD R91, R43, 0x1, R79 ;  /* 0x000000012b5b7824 */ /* 0x000fe200078e024f */
[----:B------:R-:W-:Y:S01]  /*60a0*/  ISETP.NE.AND P0, PT, R111, 0x2, PT ;  /* 0x000000026f00780c */ /* 0x000fe20003f05270 */
[----:B------:R-:W-:Y:S01]  /*60b0*/  IMAD.IADD R97, R45, 0x1, R90 ;  /* 0x000000012d617824 */ /* 0x000fe200078e025a */
[----:B------:R-:W-:Y:S02]  /*60c0*/  ISETP.NE.AND P1, PT, R116, 0x4, PT ;  /* 0x000000047400780c */ /* 0x000fe40003f25270 */
[----:B------:R-:W-:Y:S02]  /*60d0*/  SEL R0, RZ, 0x1, P0 ;  /* 0x00000001ff007807 */ /* 0x000fe40000000000 */
[----:B------:R-:W-:Y:S02]  /*60e0*/  SEL R3, RZ, 0x1, P1 ;  /* 0x00000001ff037807 */ /* 0x000fe40000800000 */
[----:B------:R-:W-:Y:S02]  /*60f0*/  LOP3.LUT R107, R107, R0, RZ, 0x3c, !PT ;  /* 0x000000006b6b7212 */ /* 0x000fe400078e3cff */
[----:B------:R-:W-:Y:S02]  /*6100*/  LOP3.LUT R108, R108, R3, RZ, 0x3c, !PT ;  /* 0x000000036c6c7212 */ /* 0x000fe400078e3cff */
[----:B------:R-:W-:Y:S02]  /*6110*/  @P2 R2UR UR36, R105 ;  /* 0x00000000692422ca */ /* 0x000fe400000e0000 */
[----:B------:R-:W-:Y:S02]  /*6120*/  SEL R111, R111, RZ, P0 ;  /* 0x000000ff6f6f7207 */ /* 0x000fe40000000000 */
[----:B------:R-:W-:Y:S01]  /*6130*/  SEL R44, R116, RZ, P1 ;  /* 0x000000ff742c7207 */ /* 0x000fe20000800000 */
[----:B------:R-:W-:Y:S10]  /*6140*/  @P2 BRA `(.L_x_94) ;  /* 0xffffffe400842947 */ /* 0x000ff4000383ffff */
[----:B------:R-:W-:Y:S05]  /*6150*/  EXIT ;  /* 0x000000000000794d */ /* 0x000fea0003800000 */
.L_x_19:
[----:B--2---:R2:W1:Y:S02]  /*6160*/  SYNCS.PHASECHK.TRANS64.TRYWAIT P0, [R3+URZ+0xd0], R2 ;  /* 0x0000d002030075a7 */ /* 0x00446400080011ff */
[----:B-1----:R-:W-:Y:S05]  /*6170*/  @!P0 NANOSLEEP.SYNCS 0x989680 ;  /* 0x009896800000895d */ /* 0x002fea0003900000 */
[----:B------:R-:W1:Y:S02]  /*6180*/  @!P0 SYNCS.PHASECHK.TRANS64 P0, [R3+URZ+0xd0], R2 ;  /* 0x0000d002030085a7 */ /* 0x000e6400080010ff */
[----:B-1----:R-:W-:Y:S05]  /*6190*/  @!P0 BRA `(.L_x_19) ;  /* 0xfffffffc00f08947 */ /* 0x002fea000383ffff */
[----:B------:R-:W-:Y:S05]  /*61a0*/  BRA `(.L_x_95) ;  /* 0xffffffb000f47947 */ /* 0x000fea000383ffff */
.L_x_22:
[----:B-1----:R-:W-:-:S07]  /*61b0*/  MOV R2, UR33 ;  /* 0x0000002100027c02 */ /* 0x002fce0008000f00 */
.L_x_96:
[----:B-1----:R1:W2:Y:S02]  /*61c0*/  SYNCS.PHASECHK.TRANS64.TRYWAIT P0, [R2+URZ+0x20], R5 ;  /* 0x00002005020075a7 */ /* 0x0022a400080011ff */
[----:B--2---:R-:W-:Y:S05]  /*61d0*/  @!P0 NANOSLEEP.SYNCS 0x989680 ;  /* 0x009896800000895d */ /* 0x004fea0003900000 */
[----:B------:R-:W2:Y:S02]  /*61e0*/  @!P0 SYNCS.PHASECHK.TRANS64 P0, [R2+URZ+0x20], R5 ;  /* 0x00002005020085a7 */ /* 0x000ea400080010ff */
[----:B--2---:R-:W-:Y:S05]  /*61f0*/  @!P0 BRA `(.L_x_96) ;  /* 0xfffffffc00f08947 */ /* 0x004fea000383ffff */
[----:B------:R-:W-:Y:S05]  /*6200*/  BRA `(.L_x_21) ;  /* 0xffffffb400447947 */ /* 0x000fea000383ffff */
.L_x_28:
[----:B-1----:R-:W-:-:S07]  /*6210*/  MOV R2, UR17 ;  /* 0x0000001100027c02 */ /* 0x002fce0008000f00 */
.L_x_97:
[----:B-1----:R1:W2:Y:S02]  /*6220*/  SYNCS.PHASECHK.TRANS64.TRYWAIT P0, [R2+URZ+0x20], R5 ;  /* 0x00002005020075a7 */ /* 0x0022a400080011ff */
[----:B--2---:R-:W-:Y:S05]  /*6230*/  @!P0 NANOSLEEP.SYNCS 0x989680 ;  /* 0x009896800000895d */ /* 0x004fea0003900000 */
[----:B------:R-:W2:Y:S02]  /*6240*/  @!P0 SYNCS.PHASECHK.TRANS64 P0, [R2+URZ+0x20], R5 ;  /* 0x00002005020085a7 */ /* 0x000ea400080010ff */
[----:B--2---:R-:W-:Y:S05]  /*6250*/  @!P0 BRA `(.L_x_97) ;  /* 0xfffffffc00f08947 */ /* 0x004fea000383ffff */
[----:B------:R-:W-:Y:S05]  /*6260*/  BRA `(.L_x_27) ;  /* 0xffffffb400e87947 */ /* 0x000fea000383ffff */
.L_x_32:
[----:B-1----:R1:W2:Y:S02]  /*6270*/  SYNCS.PHASECHK.TRANS64.TRYWAIT P0, [R2+URZ+0x60], R3 ;  /* 0x00006003020075a7 */ /* 0x0022a400080011ff */
[----:B--2---:R-:W-:Y:S05]  /*6280*/  @!P0 NANOSLEEP.SYNCS 0x989680 ;  /* 0x009896800000895d */ /* 0x004fea0003900000 */
[----:B------:R-:W2:Y:S02]  /*6290*/  @!P0 SYNCS.PHASECHK.TRANS64 P0, [R2+URZ+0x60], R3 ;  /* 0x00006003020085a7 */ /* 0x000ea400080010ff */
[----:B--2---:R-:W-:Y:S05]  /*62a0*/  @!P0 BRA `(.L_x_32) ;  /* 0xfffffffc00f08947 */ /* 0x004fea000383ffff */
[----:B------:R-:W-:Y:S05]  /*62b0*/  BRA `(.L_x_98) ;  /* 0xffffffb800747947 */ /* 0x000fea000383ffff */
.L_x_36:
[----:B----4-:R-:W-:-:S07]  /*62c0*/  MOV R0, UR5 ;  /* 0x0000000500007c02 */ /* 0x010fce0008000f00 */
.L_x_99:
[----:B-1----:R1:W2:Y:S02]  /*62d0*/  SYNCS.PHASECHK.TRANS64.TRYWAIT P0, [R0+URZ], R3 ;  /* 0x00000003000075a7 */ /* 0x0022a400080011ff */
[----:B--2---:R-:W-:Y:S05]  /*62e0*/  @!P0 NANOSLEEP.SYNCS 0x989680 ;  /* 0x009896800000895d */ /* 0x004fea0003900000 */
[----:B------:R-:W2:Y:S02]  /*62f0*/  @!P0 SYNCS.PHASECHK.TRANS64 P0, [R0+URZ], R3 ;  /* 0x00000003000085a7 */ /* 0x000ea400080010ff */
[----:B--2---:R-:W-:Y:S05]  /*6300*/  @!P0 BRA `(.L_x_99) ;  /* 0xfffffffc00f08947 */ /* 0x004fea000383ffff */
[----:B------:R-:W-:Y:S05]  /*6310*/  BRA `(.L_x_100) ;  /* 0xffffffbc00e47947 */ /* 0x000fea000383ffff */
.L_x_37:
[----:B----4-:R-:W-:-:S07]  /*6320*/  MOV R0, UR5 ;  /* 0x0000000500007c02 */ /* 0x010fce0008000f00 */
.L_x_101:
[----:B-1----:R1:W2:Y:S02]  /*6330*/  SYNCS.PHASECHK.TRANS64.TRYWAIT P0, [R0+URZ], R3 ;  /* 0x00000003000075a7 */ /* 0x0022a400080011ff */
[----:B--2---:R-:W-:Y:S05]  /*6340*/  @!P0 NANOSLEEP.SYNCS 0x989680 ;  /* 0x009896800000895d */ /* 0x004fea0003900000 */
[----:B------:R-:W2:Y:S02]  /*6350*/  @!P0 SYNCS.PHASECHK.TRANS64 P0, [R0+URZ], R3 ;  /* 0x00000003000085a7 */ /* 0x000ea400080010ff */
[----:B--2---:R-:W-:Y:S05]  /*6360*/  @!P0 BRA `(.L_x_101) ;  /* 0xfffffffc00f08947 */ /* 0x004fea000383ffff */
[----:B------:R-:W-:Y:S05]  /*6370*/  BRA `(.L_x_102) ;  /* 0xffffffbc00f07947 */ /* 0x000fea000383ffff */
.L_x_38:
[----:B----4-:R-:W-:-:S07]  /*6380*/  MOV R0, UR5 ;  /* 0x0000000500007c02 */ /* 0x010fce0008000f00 */
.L_x_103:
[----:B-1----:R1:W2:Y:S02]  /*6390*/  SYNCS.PHASECHK.TRANS64.TRYWAIT P0, [R0+URZ], R3 ;  /* 0x00000003000075a7 */ /* 0x0022a400080011ff */
[----:B--2---:R-:W-:Y:S05]  /*63a0*/  @!P0 NANOSLEEP.SYNCS 0x989680 ;  /* 0x009896800000895d */ /* 0x004fea0003900000 */
[----:B------:R-:W2:Y:S02]  /*63b0*/  @!P0 SYNCS.PHASECHK.TRANS64 P0, [R0+URZ], R3 ;  /* 0x00000003000085a7 */ /* 0x000ea400080010ff */
[----:B--2---:R-:W-:Y:S05]  /*63c0*/  @!P0 BRA `(.L_x_103) ;  /* 0xfffffffc00f08947 */ /* 0x004fea000383ffff */
[----:B------:R-:W-:Y:S05]  /*63d0*/  BRA `(.L_x_104) ;  /* 0xffffffbc00fc7947 */ /* 0x000fea000383ffff */
.L_x_41:
[----:B-1----:R1:W2:Y:S02]  /*63e0*/  SYNCS.PHASECHK.TRANS64.TRYWAIT P0, [R0+URZ+0xc0], R5 ;  /* 0x0000c005000075a7 */ /* 0x0022a400080011ff */
[----:B--2---:R-:W-:Y:S05]  /*63f0*/  @!P0 NANOSLEEP.SYNCS 0x989680 ;  /* 0x009896800000895d */ /* 0x004fea0003900000 */
[----:B------:R-:W2:Y:S02]  /*6400*/  @!P0 SYNCS.PHASECHK.TRANS64 P0, [R0+URZ+0xc0], R5 ;  /* 0x0000c005000085a7 */ /* 0x000ea400080010ff */
[----:B--2---:R-:W-:Y:S05]  /*6410*/  @!P0 BRA `(.L_x_41) ;  /* 0xfffffffc00f08947 */ /* 0x004fea000383ffff */
[----:B------:R-:W-:Y:S05]  /*6420*/  BRA `(.L_x_105) ;  /* 0xffffffc000587947 */ /* 0x000fea000383ffff */
.L_x_42:
[----:B------:R-:W-:-:S07]  /*6430*/  MOV R0, UR5 ;  /* 0x0000000500007c02 */ /* 0x000fce0008000f00 */
.L_x_106:
[----:B-1----:R1:W2:Y:S02]  /*6440*/  SYNCS.PHASECHK.TRANS64.TRYWAIT P0, [R0+URZ+0x70], R5 ;  /* 0x00007005000075a7 */ /* 0x0022a400080011ff */
[----:B--2---:R-:W-:Y:S05]  /*6450*/  @!P0 NANOSLEEP.SYNCS 0x989680 ;  /* 0x009896800000895d */ /* 0x004fea0003900000 */
[----:B------:R-:W2:Y:S02]  /*6460*/  @!P0 SYNCS.PHASECHK.TRANS64 P0, [R0+URZ+0x70], R5 ;  /* 0x00007005000085a7 */ /* 0x000ea400080010ff */
[----:B--2---:R-:W-:Y:S05]  /*6470*/  @!P0 BRA `(.L_x_106) ;  /* 0xfffffffc00f08947 */ /* 0x004fea000383ffff */
[----:B------:R-:W-:Y:S05]  /*6480*/  BRA `(.L_x_107) ;  /* 0xffffffc000687947 */ /* 0x000fea000383ffff */
.L_x_43:
[----:B-1----:R1:W2:Y:S02]  /*6490*/  SYNCS.PHASECHK.TRANS64.TRYWAIT P1, [R0+URZ+0x60], R5 ;  /* 0x00006005000075a7 */ /* 0x0022a400080211ff */
[----:B--2---:R-:W-:Y:S05]  /*64a0*/  @!P1 NANOSLEEP.SYNCS 0x989680 ;  /* 0x009896800000995d */ /* 0x004fea0003900000 */
[----:B------:R-:W2:Y:S02]  /*64b0*/  @!P1 SYNCS.PHASECHK.TRANS64 P1, [R0+URZ+0x60], R5 ;  /* 0x00006005000095a7 */ /* 0x000ea400080210ff */
[----:B--2---:R-:W-:Y:S05]  /*64c0*/  @!P1 BRA `(.L_x_43) ;  /* 0xfffffffc00f09947 */ /* 0x004fea000383ffff */
[----:B------:R-:W-:Y:S05]  /*64d0*/  BRA `(.L_x_108) ;  /* 0xffffffc000987947 */ /* 0x000fea000383ffff */
.L_x_46:
[----:B------:R-:W-:-:S07]  /*64e0*/  MOV R0, UR5 ;  /* 0x0000000500007c02 */ /* 0x000fce0008000f00 */
.L_x_109:
[----:B-1----:R1:W2:Y:S02]  /*64f0*/  SYNCS.PHASECHK.TRANS64.TRYWAIT P0, [R0+URZ+0x70], R3 ;  /* 0x00007003000075a7 */ /* 0x0022a400080011ff */
[----:B--2---:R-:W-:Y:S05]  /*6500*/  @!P0 NANOSLEEP.SYNCS 0x989680 ;  /* 0x009896800000895d */ /* 0x004fea0003900000 */
[----:B------:R-:W2:Y:S02]  /*6510*/  @!P0 SYNCS.PHASECHK.TRANS64 P0, [R0+URZ+0x70], R3 ;  /* 0x00007003000085a7 */ /* 0x000ea400080010ff */
[----:B--2---:R-:W-:Y:S05]  /*6520*/  @!P0 BRA `(.L_x_109) ;  /* 0xfffffffc00f08947 */ /* 0x004fea000383ffff */
[----:B------:R-:W-:Y:S05]  /*6530*/  BRA `(.L_x_45) ;  /* 0xffffffc000ec7947 */ /* 0x000fea000383ffff */
.L_x_53:
[----:B-1----:R1:W2:Y:S02]  /*6540*/  SYNCS.PHASECHK.TRANS64.TRYWAIT P1, [R0+URZ+0x60], R5 ;  /* 0x00006005000075a7 */ /* 0x0022a400080211ff */
[----:B--2---:R-:W-:Y:S05]  /*6550*/  @!P1 NANOSLEEP.SYNCS 0x989680 ;  /* 0x009896800000995d */ /* 0x004fea0003900000 */
[----:B------:R-:W2:Y:S02]  /*6560*/  @!P1 SYNCS.PHASECHK.TRANS64 P1, [R0+URZ+0x60], R5 ;  /* 0x00006005000095a7 */ /* 0x000ea400080210ff */
[----:B--2---:R-:W-:Y:S05]  /*6570*/  @!P1 BRA `(.L_x_53) ;  /* 0xfffffffc00f09947 */ /* 0x004fea000383ffff */
[----:B------:R-:W-:Y:S05]  /*6580*/  BRA `(.L_x_110) ;  /* 0xffffffc8005c7947 */ /* 0x000fea000383ffff */
.L_x_54:
[----:B------:R-:W-:-:S07]  /*6590*/  MOV R3, UR7 ;  /* 0x0000000700037c02 */ /* 0x000fce0008000f00 */
.L_x_111:
[----:B-1----:R1:W2:Y:S02]  /*65a0*/  SYNCS.PHASECHK.TRANS64.TRYWAIT P0, [R3+URZ+0xa0], R0 ;  /* 0x0000a000030075a7 */ /* 0x0022a400080011ff */
[----:B--2---:R-:W-:Y:S05]  /*65b0*/  @!P0 NANOSLEEP.SYNCS 0x989680 ;  /* 0x009896800000895d */ /* 0x004fea0003900000 */
[----:B------:R-:W2:Y:S02]  /*65c0*/  @!P0 SYNCS.PHASECHK.TRANS64 P0, [R3+URZ+0xa0], R0 ;  /* 0x0000a000030085a7 */ /* 0x000ea400080010ff */
[----:B--2---:R-:W-:Y:S05]  /*65d0*/  @!P0 BRA `(.L_x_111) ;  /* 0xfffffffc00f08947 */ /* 0x004fea000383ffff */
[----:B------:R-:W-:Y:S05]  /*65e0*/  BRA `(.L_x_112) ;  /* 0xffffffc800ac7947 */ /* 0x000fea000383ffff */
.L_x_57:
[----:B------:R-:W-:Y:S07]  /*65f0*/  MOV R0, UR6 ;  /* 0x0000000600007c02 */ /* 0x000fee0008000f00 */
.L_x_113:
[----:B-1----:R1:W2:Y:S02]  /*6600*/  SYNCS.PHASECHK.TRANS64.TRYWAIT P0, [R0+URZ], R3 ;  /* 0x00000003000075a7 */ /* 0x0022a400080011ff */
[----:B--2---:R-:W-:Y:S05]  /*6610*/  @!P0 NANOSLEEP.SYNCS 0x989680 ;  /* 0x009896800000895d */ /* 0x004fea0003900000 */
[----:B------:R-:W2:Y:S02]  /*6620*/  @!P0 SYNCS.PHASECHK.TRANS64 P0, [R0+URZ], R3 ;  /* 0x00000003000085a7 */ /* 0x000ea400080010ff */
[----:B--2---:R-:W-:Y:S05]  /*6630*/  @!P0 BRA `(.L_x_113) ;  /* 0xfffffffc00f08947 */ /* 0x004fea000383ffff */
[----:B------:R-:W-:Y:S05]  /*6640*/  BRA `(.L_x_56) ;  /* 0xffffffc800c87947 */ /* 0x000fea000383ffff */
.L_x_60:
[----:B------:R-:W-:-:S07]  /*6650*/  MOV R0, UR6 ;  /* 0x0000000600007c02 */ /* 0x000fce0008000f00 */
.L_x_114:
[----:B--2---:R2:W4:Y:S02]  /*6660*/  SYNCS.PHASECHK.TRANS64.TRYWAIT P0, [R0+URZ], R3 ;  /* 0x00000003000075a7 */ /* 0x00452400080011ff */
[----:B----4-:R-:W-:Y:S05]  /*6670*/  @!P0 NANOSLEEP.SYNCS 0x989680 ;  /* 0x009896800000895d */ /* 0x010fea0003900000 */
[----:B------:R-:W4:Y:S02]  /*6680*/  @!P0 SYNCS.PHASECHK.TRANS64 P0, [R0+URZ], R3 ;  /* 0x00000003000085a7 */ /* 0x000f2400080010ff */
[----:B----4-:R-:W-:Y:S05]  /*6690*/  @!P0 BRA `(.L_x_114) ;  /* 0xfffffffc00f08947 */ /* 0x010fea000383ffff */
[----:B------:R-:W-:Y:S05]  /*66a0*/  BRA `(.L_x_115) ;  /* 0xffffffcc00a47947 */ /* 0x000fea000383ffff */
.L_x_61:
[----:B------:R-:W-:-:S07]  /*66b0*/  MOV R0, UR6 ;  /* 0x0000000600007c02 */ /* 0x000fce0008000f00 */
.L_x_116:
[----:B-1----:R1:W2:Y:S02]  /*66c0*/  SYNCS.PHASECHK.TRANS64.TRYWAIT P0, [R0+URZ], R3 ;  /* 0x00000003000075a7 */ /* 0x0022a400080011ff */
[----:B--2---:R-:W-:Y:S05]  /*66d0*/  @!P0 NANOSLEEP.SYNCS 0x989680 ;  /* 0x009896800000895d */ /* 0x004fea0003900000 */
[----:B------:R-:W2:Y:S02]  /*66e0*/  @!P0 SYNCS.PHASECHK.TRANS64 P0, [R0+URZ], R3 ;  /* 0x00000003000085a7 */ /* 0x000ea400080010ff */
[----:B--2---:R-:W-:Y:S05]  /*66f0*/  @!P0 BRA `(.L_x_116) ;  /* 0xfffffffc00f08947 */ /* 0x004fea000383ffff */
[----:B------:R-:W-:Y:S05]  /*6700*/  BRA `(.L_x_117) ;  /* 0xffffffcc00b07947 */ /* 0x000fea000383ffff */
.L_x_62:
[----:B------:R-:W-:-:S07]  /*6710*/  MOV R0, UR6 ;  /* 0x0000000600007c02 */ /* 0x000fce0008000f00 */
.L_x_118:
[----:B-1----:R1:W2:Y:S02]  /*6720*/  SYNCS.PHASECHK.TRANS64.TRYWAIT P0, [R0+URZ], R3 ;  /* 0x00000003000075a7 */ /* 0x0022a400080011ff */
[----:B--2---:R-:W-:Y:S05]  /*6730*/  @!P0 NANOSLEEP.SYNCS 0x989680 ;  /* 0x009896800000895d */ /* 0x004fea0003900000 */
[----:B------:R-:W2:Y:S02]  /*6740*/  @!P0 SYNCS.PHASECHK.TRANS64 P0, [R0+URZ], R3 ;  /* 0x00000003000085a7 */ /* 0x000ea400080010ff */
[----:B--2---:R-:W-:Y:S05]  /*6750*/  @!P0 BRA `(.L_x_118) ;  /* 0xfffffffc00f08947 */ /* 0x004fea000383ffff */
[----:B------:R-:W-:Y:S05]  /*6760*/  BRA `(.L_x_119) ;  /* 0xffffffcc00bc7947 */ /* 0x000fea000383ffff */
.L_x_63:
[----:B------:R-:W-:-:S07]  /*6770*/  MOV R0, UR7 ;  /* 0x0000000700007c02 */ /* 0x000fce0008000f00 */
.L_x_120:
[----:B-1----:R1:W2:Y:S02]  /*6780*/  SYNCS.PHASECHK.TRANS64.TRYWAIT P0, [R0+URZ], R3 ;  /* 0x00000003000075a7 */ /* 0x0022a400080011ff */
[----:B--2---:R-:W-:Y:S05]  /*6790*/  @!P0 NANOSLEEP.SYNCS 0x989680 ;  /* 0x009896800000895d */ /* 0x004fea0003900000 */
[----:B------:R-:W2:Y:S02]  /*67a0*/  @!P0 SYNCS.PHASECHK.TRANS64 P0, [R0+URZ], R3 ;  /* 0x00000003000085a7 */ /* 0x000ea400080010ff */
[----:B--2---:R-:W-:Y:S05]  /*67b0*/  @!P0 BRA `(.L_x_120) ;  /* 0xfffffffc00f08947 */ /* 0x004fea000383ffff */
[----:B------:R-:W-:Y:S05]  /*67c0*/  BRA `(.L_x_121) ;  /* 0xffffffcc00c87947 */ /* 0x000fea000383ffff */
.L_x_68:
[----:B---3--:R3:W1:Y:S02]  /*67d0*/  SYNCS.PHASECHK.TRANS64.TRYWAIT P0, [R0+URZ+0x60], R3 ;  /* 0x00006003000075a7 */ /* 0x00866400080011ff */
[----:B-1----:R-:W-:Y:S05]  /*67e0*/  @!P0 NANOSLEEP.SYNCS 0x989680 ;  /* 0x009896800000895d */ /* 0x002fea0003900000 */
[----:B------:R-:W1:Y:S02]  /*67f0*/  @!P0 SYNCS.PHASECHK.TRANS64 P0, [R0+URZ+0x60], R3 ;  /* 0x00006003000085a7 */ /* 0x000e6400080010ff */
[----:B-1----:R-:W-:Y:S05]  /*6800*/  @!P0 BRA `(.L_x_68) ;  /* 0xfffffffc00f08947 */ /* 0x002fea000383ffff */
[----:B------:R-:W-:Y:S05]  /*6810*/  BRA `(.L_x_122) ;  /* 0xffffffd000c47947 */ /* 0x000fea000383ffff */
.L_x_71:
[----:B------:R-:W-:Y:S07]  /*6820*/  MOV R0, UR6 ;  /* 0x0000000600007c02 */ /* 0x000fee0008000f00 */
.L_x_123:
[----:B-1----:R1:W3:Y:S02]  /*6830*/  SYNCS.PHASECHK.TRANS64.TRYWAIT P0, [R0+URZ+0x58], R3 ;  /* 0x00005803000075a7 */ /* 0x0022e400080011ff */
[----:B---3--:R-:W-:Y:S05]  /*6840*/  @!P0 NANOSLEEP.SYNCS 0x989680 ;  /* 0x009896800000895d */ /* 0x008fea0003900000 */
[----:B------:R-:W3:Y:S02]  /*6850*/  @!P0 SYNCS.PHASECHK.TRANS64 P0, [R0+URZ+0x58], R3 ;  /* 0x00005803000085a7 */ /* 0x000ee400080010ff */
[----:B---3--:R-:W-:Y:S05]  /*6860*/  @!P0 BRA `(.L_x_123) ;  /* 0xfffffffc00f08947 */ /* 0x008fea000383ffff */
[----:B------:R-:W-:Y:S05]  /*6870*/  BRA `(.L_x_70) ;  /* 0xffffffd400b07947 */ /* 0x000fea000383ffff */
.L_x_74:
[----:B------:R-:W-:Y:S07]  /*6880*/  MOV R3, UR6 ;  /* 0x0000000600037c02 */ /* 0x000fee0008000f00 */
.L_x_124:
[----:B-1----:R1:W2:Y:S02]  /*6890*/  SYNCS.PHASECHK.TRANS64.TRYWAIT P2, [R3+URZ+0x48], R26 ;  /* 0x0000481a030075a7 */ /* 0x0022a400080411ff */
[----:B--2---:R-:W-:Y:S05]  /*68a0*/  @!P2 NANOSLEEP.SYNCS 0x989680 ;  /* 0x009896800000a95d */ /* 0x004fea0003900000 */
[----:B------:R-:W2:Y:S02]  /*68b0*/  @!P2 SYNCS.PHASECHK.TRANS64 P2, [R3+URZ+0x48], R26 ;  /* 0x0000481a0300a5a7 */ /* 0x000ea400080410ff */
[----:B--2---:R-:W-:Y:S05]  /*68c0*/  @!P2 BRA `(.L_x_124) ;  /* 0xfffffffc00f0a947 */ /* 0x004fea000383ffff */
[----:B------:R-:W-:Y:S05]  /*68d0*/  BRA `(.L_x_125) ;  /* 0xffffffd800447947 */ /* 0x000fea000383ffff */
.L_x_77:
[----:B--2---:R2:W4:Y:S02]  /*68e0*/  SYNCS.PHASECHK.TRANS64.TRYWAIT P0, [R0+URZ+0x60], R3 ;  /* 0x00006003000075a7 */ /* 0x00452400080011ff */
[----:B----4-:R-:W-:Y:S05]  /*68f0*/  @!P0 NANOSLEEP.SYNCS 0x989680 ;  /* 0x009896800000895d */ /* 0x010fea0003900000 */
[----:B------:R-:W4:Y:S02]  /*6900*/  @!P0 SYNCS.PHASECHK.TRANS64 P0, [R0+URZ+0x60], R3 ;  /* 0x00006003000085a7 */ /* 0x000f2400080010ff */
[----:B----4-:R-:W-:Y:S05]  /*6910*/  @!P0 BRA `(.L_x_77) ;  /* 0xfffffffc00f08947 */ /* 0x010fea000383ffff */
[----:B------:R-:W-:Y:S05]  /*6920*/  BRA `(.L_x_126) ;  /* 0xffffffdc00a07947 */ /* 0x000fea000383ffff */
.L_x_88:
[----:B-1----:R-:W-:Y:S04]  /*6930*/  MOV R0, UR43 ;  /* 0x0000002b00007c02 */ /* 0x002fe80008000f00 */
[----:B------:R1:W2:Y:S03]  /*6940*/  SYNCS.PHASECHK.TRANS64.TRYWAIT P1, [R0+URZ+0x40], R3 ;  /* 0x00004003000075a7 */ /* 0x0002a600080211ff */
[----:B--2---:R-:W-:Y:S05]  /*6950*/  @!P1 NANOSLEEP.SYNCS 0x989680 ;  /* 0x009896800000995d */ /* 0x004fea0003900000 */
[----:B------:R-:W2:Y:S02]  /*6960*/  @!P1 SYNCS.PHASECHK.TRANS64 P1, [R0+URZ+0x40], R3 ;  /* 0x00004003000095a7 */ /* 0x000ea400080210ff */
[----:B--2---:R-:W-:Y:S05]  /*6970*/  @!P1 BRA `(.L_x_88) ;  /* 0xfffffffc00ec9947 */ /* 0x004fea000383ffff */
[----:B------:R-:W-:Y:S05]  /*6980*/  BRA `(.L_x_87) ;  /* 0xffffffe800947947 */ /* 0x000fea000383ffff */
.L_x_90:
[----:B-1----:R1:W4:Y:S02]  /*6990*/  SYNCS.PHASECHK.TRANS64.TRYWAIT P1, [R92+URZ+0x80], R7 ;  /* 0x000080075c0075a7 */ /* 0x00232400080211ff */
[----:B----4-:R-:W-:Y:S05]  /*69a0*/  @!P1 NANOSLEEP.SYNCS 0x989680 ;  /* 0x009896800000995d */ /* 0x010fea0003900000 */
[----:B------:R-:W4:Y:S02]  /*69b0*/  @!P1 SYNCS.PHASECHK.TRANS64 P1, [R92+URZ+0x80], R7 ;  /* 0x000080075c0095a7 */ /* 0x000f2400080210ff */
[----:B----4-:R-:W-:Y:S05]  /*69c0*/  @!P1 BRA `(.L_x_90) ;  /* 0xfffffffc00f09947 */ /* 0x010fea000383ffff */
[----:B------:R-:W-:Y:S05]  /*69d0*/  BRA `(.L_x_89) ;  /* 0xffffffe800d07947 */ /* 0x000fea000383ffff */
        .weak           $__internal_0_$__cuda_sm10x_tcgen05_guardrail_trap_col_being_dealloced_not_returned_by_alloc
        .type           $__internal_0_$__cuda_sm10x_tcgen05_guardrail_trap_col_being_dealloced_not_returned_by_alloc,@function
        .size           $__internal_0_$__cuda_sm10x_tcgen05_guardrail_trap_col_being_dealloced_not_returned_by_alloc,($__internal_1_$__cuda_sm10x_tcgen05_guardrail_trap_phase_invalid_during_alloc - $__internal_0_$__cuda_sm10x_tcgen05_guardrail_trap_col_being_dealloced_not_returned_by_alloc)
$__internal_0_$__cuda_sm10x_tcgen05_guardrail_trap_col_being_dealloced_not_returned_by_alloc:
[----:B------:R-:W-:Y:S05]  /*69e0*/  BPT.TRAP 0x1 ;  /* 0x000000040000795c */ /* 0x000fea0000300000 */
[----:B------:R-:W-:-:S04]  /*69f0*/  HFMA2 R3, -RZ, RZ, 0, 0 ;  /* 0x00000000ff037431 */ /* 0x000fc800000001ff */
[----:B------:R-:W-:Y:S05]  /*6a00*/  RET.REL.NODEC R2 `(_ZN7cutlass13device_kernelINS_4gemm6kernel13GemmUniversalIN4cute5tupleIJiiiiEEENS1_10collective13CollectiveMmaINS1_35MainloopSm100TmaUmmaWarpSpecializedILi4ELi2ELi4ENS5_IJNS4_1CILi1EEESB_SB_EEEEENS5_IJNSA_ILi64EEESE_NSA_ILi128EEEEEENS_12float_e5m2_tENS5_IJlSB_lEEESH_SI_NS4_8TiledMMAINS4_8MMA_AtomIJNS4_10MMA_TraitsINS4_19SM100_MMA_F8F6F4_SSEJSH_SH_fSE_SE_NS4_17integral_constantINS4_4UMMA5MajorELSP_0EEESQ_NSN_INSO_7ScaleInELSR_0EEESS_EEEEEENS4_6LayoutISC_NS5_IJNSA_ILi0EEESW_SW_EEEEENS5_IJNS4_10UnderscoreESZ_SZ_EEEEENS4_13SM90_TMA_LOADENS4_14ComposedLayoutINS4_7SwizzleILi3ELi4ELi3EEENS4_18smem_ptr_flag_bitsILi8EEENSV_INS5_IJNSA_ILi8EEESF_EEENS5_IJSF_SB_EEEEEEEvNS4_8identityES12_S1C_vS1D_EENS_8epilogue10collective18CollectiveEpilogueINS1F_23Sm100TmaWarpSpecializedILi1ELi1ELi32ELb0ELb0EEEJSG_NS5_IJNSV_ISE_SB_EES1K_EEESH_SI_SH_SI_NS1F_6fusion15FusionCallbacksIS1J_NS1M_17LinearCombinationISH_fSH_fLNS_15FloatRoundStyleE2EEESG_S1L_JEEENS4_5SM1004TMEM4LOAD26SM100_TMEM_LOAD_16dp32b32xES12_NS13_INS14_ILi2ELi4ELi3EEES17_NSV_INS5_IJS18_SE_EEENS5_IJSE_SB_EEEEEEENS4_39AutoVectorizingCopyWithAssumedAlignmentILi128EEENS4_14SM90_TMA_STOREES20_S22_S22_EEEvvEEEEvNT_6ParamsE) ;  /* 0xffffff94027c7950 */ /* 0x000fea0003c3ffff */
        .weak           $__internal_1_$__cuda_sm10x_tcgen05_guardrail_trap_phase_invalid_during_alloc
        .type           $__internal_1_$__cuda_sm10x_tcgen05_guardrail_trap_phase_invalid_during_alloc,@function
        .size           $__internal_1_$__cuda_sm10x_tcgen05_guardrail_trap_phase_invalid_during_alloc,($__internal_2_$__cuda_sm10x_tcgen05_guardrail_trap_unallocated_columns_being_dealloced - $__internal_1_$__cuda_sm10x_tcgen05_guardrail_trap_phase_invalid_during_alloc)
$__internal_1_$__cuda_sm10x_tcgen05_guardrail_trap_phase_invalid_during_alloc:
[----:B------:R-:W-:Y:S05]  /*6a10*/  BPT.TRAP 0x1 ;  /* 0x000000040000795c */ /* 0x000fea0000300000 */
[----:B------:R-:W-:-:S04]  /*6a20*/  MOV R3, 0x0 ;  /* 0x0000000000037802 */ /* 0x000fc80000000f00 */
[----:B------:R-:W-:Y:S05]  /*6a30*/  RET.REL.NODEC R2 `(_ZN7cutlass13device_kernelINS_4gemm6kernel13GemmUniversalIN4cute5tupleIJiiiiEEENS1_10collective13CollectiveMmaINS1_35MainloopSm100TmaUmmaWarpSpecializedILi4ELi2ELi4ENS5_IJNS4_1CILi1EEESB_SB_EEEEENS5_IJNSA_ILi64EEESE_NSA_ILi128EEEEEENS_12float_e5m2_tENS5_IJlSB_lEEESH_SI_NS4_8TiledMMAINS4_8MMA_AtomIJNS4_10MMA_TraitsINS4_19SM100_MMA_F8F6F4_SSEJSH_SH_fSE_SE_NS4_17integral_constantINS4_4UMMA5MajorELSP_0EEESQ_NSN_INSO_7ScaleInELSR_0EEESS_EEEEEENS4_6LayoutISC_NS5_IJNSA_ILi0EEESW_SW_EEEEENS5_IJNS4_10UnderscoreESZ_SZ_EEEEENS4_13SM90_TMA_LOADENS4_14ComposedLayoutINS4_7SwizzleILi3ELi4ELi3EEENS4_18smem_ptr_flag_bitsILi8EEENSV_INS5_IJNSA_ILi8EEESF_EEENS5_IJSF_SB_EEEEEEEvNS4_8identityES12_S1C_vS1D_EENS_8epilogue10collective18CollectiveEpilogueINS1F_23Sm100TmaWarpSpecializedILi1ELi1ELi32ELb0ELb0EEEJSG_NS5_IJNSV_ISE_SB_EES1K_EEESH_SI_SH_SI_NS1F_6fusion15FusionCallbacksIS1J_NS1M_17LinearCombinationISH_fSH_fLNS_15FloatRoundStyleE2EEESG_S1L_JEEENS4_5SM1004TMEM4LOAD26SM100_TMEM_LOAD_16dp32b32xES12_NS13_INS14_ILi2ELi4ELi3EEES17_NSV_INS5_IJS18_SE_EEENS5_IJSE_SB_EEEEEEENS4_39AutoVectorizingCopyWithAssumedAlignmentILi128EEENS4_14SM90_TMA_STOREES20_S22_S22_EEEvvEEEEvNT_6ParamsE) ;  /* 0xffffff9402707950 */ /* 0x000fea0003c3ffff */
        .weak           $__internal_2_$__cuda_sm10x_tcgen05_guardrail_trap_unallocated_columns_being_dealloced
        .type           $__internal_2_$__cuda_sm10x_tcgen05_guardrail_trap_unallocated_columns_being_dealloced,@function
        .size           $__internal_2_$__cuda_sm10x_tcgen05_guardrail_trap_unallocated_columns_being_dealloced,(.L_x_128 - $__internal_2_$__cuda_sm10x_tcgen05_guardrail_trap_unallocated_columns_being_dealloced)
$__internal_2_$__cuda_sm10x_tcgen05_guardrail_trap_unallocated_columns_being_dealloced:
[----:B------:R-:W-:Y:S05]  /*6a40*/  BPT.TRAP 0x1 ;  /* 0x000000040000795c */ /* 0x000fea0000300000 */
[----:B------:R-:W-:-:S04]  /*6a50*/  HFMA2 R3, -RZ, RZ, 0, 0 ;  /* 0x00000000ff037431 */ /* 0x000fc800000001ff */
[----:B------:R-:W-:Y:S05]  /*6a60*/  RET.REL.NODEC R2 `(_ZN7cutlass13device_kernelINS_4gemm6kernel13GemmUniversalIN4cute5tupleIJiiiiEEENS1_10collective13CollectiveMmaINS1_35MainloopSm100TmaUmmaWarpSpecializedILi4ELi2ELi4ENS5_IJNS4_1CILi1EEESB_SB_EEEEENS5_IJNSA_ILi64EEESE_NSA_ILi128EEEEEENS_12float_e5m2_tENS5_IJlSB_lEEESH_SI_NS4_8TiledMMAINS4_8MMA_AtomIJNS4_10MMA_TraitsINS4_19SM100_MMA_F8F6F4_SSEJSH_SH_fSE_SE_NS4_17integral_constantINS4_4UMMA5MajorELSP_0EEESQ_NSN_INSO_7ScaleInELSR_0EEESS_EEEEEENS4_6LayoutISC_NS5_IJNSA_ILi0EEESW_SW_EEEEENS5_IJNS4_10UnderscoreESZ_SZ_EEEEENS4_13SM90_TMA_LOADENS4_14ComposedLayoutINS4_7SwizzleILi3ELi4ELi3EEENS4_18smem_ptr_flag_bitsILi8EEENSV_INS5_IJNSA_ILi8EEESF_EEENS5_IJSF_SB_EEEEEEEvNS4_8identityES12_S1C_vS1D_EENS_8epilogue10collective18CollectiveEpilogueINS1F_23Sm100TmaWarpSpecializedILi1ELi1ELi32ELb0ELb0EEEJSG_NS5_IJNSV_ISE_SB_EES1K_EEESH_SI_SH_SI_NS1F_6fusion15FusionCallbacksIS1J_NS1M_17LinearCombinationISH_fSH_fLNS_15FloatRoundStyleE2EEESG_S1L_JEEENS4_5SM1004TMEM4LOAD26SM100_TMEM_LOAD_16dp32b32xES12_NS13_INS14_ILi2ELi4ELi3EEES17_NSV_INS5_IJS18_SE_EEENS5_IJSE_SB_EEEEEEENS4_39AutoVectorizingCopyWithAssumedAlignmentILi128EEENS4_14SM90_TMA_STOREES20_S22_S22_EEEvvEEEEvNT_6ParamsE) ;  /* 0xffffff9402647950 */ /* 0x000fea0003c3ffff */
.L_x_127:
[----:B------:R-:W-:-:S00]  /*6a70*/  BRA `(.L_x_127) ;  /* 0xfffffffc00fc7947 */ /* 0x000fc0000383ffff */
[----:B------:R-:W-:-:S00]  /*6a80*/  NOP ;  /* 0x0000000000007918 */ /* 0x000fc00000000000 */
[----:B------:R-:W-:-:S00]  /*6a90*/  NOP ;  /* 0x0000000000007918 */ /* 0x000fc00000000000 */
[----:B------:R-:W-:-:S00]  /*6aa0*/  NOP ;  /* 0x0000000000007918 */ /* 0x000fc00000000000 */
[----:B------:R-:W-:-:S00]  /*6ab0*/  NOP ;  /* 0x0000000000007918 */ /* 0x000fc00000000000 */
[----:B------:R-:W-:-:S00]  /*6ac0*/  NOP ;  /* 0x0000000000007918 */ /* 0x000fc00000000000 */
[----:B------:R-:W-:-:S00]  /*6ad0*/  NOP ;  /* 0x0000000000007918 */ /* 0x000fc00000000000 */
[----:B------:R-:W-:-:S00]  /*6ae0*/  NOP ;  /* 0x0000000000007918 */ /* 0x000fc00000000000 */
[----:B------:R-:W-:-:S00]  /*6af0*/  NOP ;  /* 0x0000000000007918 */ /* 0x000fc00000000000 */
.L_x_128:


//--------------------- .nv.global.init           --------------------------
	.section	.nv.global.init,"aw",@progbits
.nv.global.init:
	.type		$str$27,@object
	.size		$str$27,($str$28 - $str$27)
$str$27:
        /*0000*/ 	.byte	0x28, 0x61, 0x64, 0x64, 0x72, 0x65, 0x73, 0x73, 0x20, 0x26, 0x20, 0x6d, 0x61, 0x73, 0x6b, 0x29
        /*0010*/ 	.byte	0x20, 0x3d, 0x3d, 0x20, 0x30, 0x00
	.type		$str$28,@object
	.size		$str$28,($str$26 - $str$28)
$str$28:
        /*0016*/ 	.byte	0x2f, 0x74, 0x6d, 0x70, 0x2f, 0x63, 0x75, 0x74, 0x6c, 0x61, 0x73, 0x73, 0x5f, 0x73, 0x77, 0x65
        /*0026*/ 	.byte	0x65, 0x70, 0x5f, 0x73, 0x72, 0x63, 0x2f, 0x69, 0x6e, 0x63, 0x6c, 0x75, 0x64, 0x65, 0x2f, 0x63
        /*0036*/ 	.byte	0x75, 0x74, 0x65, 0x2f, 0x70, 0x6f, 0x69, 0x6e, 0x74, 0x65, 0x72, 0x5f, 0x66, 0x6c, 0x61, 0x67
        /*0046*/ 	.byte	0x67, 0x65, 0x64, 0x2e, 0x68, 0x70, 0x70, 0x00
	.type		$str$26,@object
	.size		$str$26,($str$25 - $str$26)
$str$26:
        /*004e*/ 	.byte	0x2f, 0x74, 0x6d, 0x70, 0x2f, 0x63, 0x75, 0x74, 0x6c, 0x61, 0x73, 0x73, 0x5f, 0x73, 0x77, 0x65
        /*005e*/ 	.byte	0x65, 0x70, 0x5f, 0x73, 0x72, 0x63, 0x2f, 0x69, 0x6e, 0x63, 0x6c, 0x75, 0x64, 0x65, 0x2f, 0x63
        /*006e*/ 	.byte	0x75, 0x74, 0x65, 0x2f, 0x61, 0x74, 0x6f, 0x6d, 0x2f, 0x63, 0x6f, 0x70, 0x79, 0x5f, 0x74, 0x72
        /*007e*/ 	.byte	0x61, 0x69, 0x74, 0x73, 0x5f, 0x73, 0x6d, 0x31, 0x30, 0x30, 0x2e, 0x68, 0x70, 0x70, 0x00
	.type		$str$25,@object
	.size		$str$25,(__unnamed_1 - $str$25)
$str$25:
        /*008d*/ 	.byte	0x28, 0x28, 0x75, 0x69, 0x6e, 0x74, 0x33, 0x32, 0x5f, 0x74, 0x28, 0x74, 0x68, 0x72, 0x65, 0x61
        /*009d*/ 	.byte	0x64, 0x49, 0x64, 0x78, 0x2e, 0x78, 0x29, 0x20, 0x2f, 0x20, 0x33, 0x32, 0x29, 0x20, 0x25, 0x20
        /*00ad*/ 	.byte	0x34, 0x29, 0x20, 0x3d, 0x3d, 0x20, 0x28, 0x28, 0x28, 0x74, 0x6d, 0x65, 0x6d, 0x5f, 0x61, 0x64
        /*00bd*/ 	.byte	0x64, 0x72, 0x20, 0x3e, 0x3e, 0x20, 0x31, 0x36, 0x29, 0x20, 0x2f, 0x20, 0x33, 0x32, 0x29, 0x20
        /*00cd*/ 	.byte	0x25, 0x20, 0x34, 0x29, 0x00
	.type		__unnamed_1,@object
	.size		__unnamed_1,(__unnamed_2 - __unnamed_1)
__unnamed_1:
        /*00d2*/ 	.byte	0x61, 0x75, 0x74, 0x6f, 0x20, 0x63, 0x75, 0x74, 0x65, 0x3a, 0x3a, 0x61, 0x73, 0x5f, 0x70, 0x6f
        /* <DEDUP_REMOVED lines=24> */
        /*0262*/ 	.byte	0x3c, 0x34, 0x30, 0x39, 0x36, 0x3e, 0x3e, 0x3e, 0x3e, 0x5d, 0x00
	.type		__unnamed_2,@object
	.size		__unnamed_2,(.L_2 - __unnamed_2)
__unnamed_2:
        /* <DEDUP_REMOVED lines=40> */
        /*04ed*/ 	.byte	0x74, 0x65, 0x3a, 0x3a, 0x43, 0x3c, 0x30, 0x3e, 0x3e, 0x3e, 0x3e, 0x5d, 0x00
.L_2:


//--------------------- .nv.shared._ZN7cutlass13device_kernelINS_4gemm6kernel13GemmUniversalIN4cute5tupleIJiiiiEEENS1_10collective13CollectiveMmaINS1_35MainloopSm100TmaUmmaWarpSpecializedILi4ELi2ELi4ENS5_IJNS4_1CILi1EEESB_SB_EEEEENS5_IJNSA_ILi64EEESE_NSA_ILi128EEEEEENS_12float_e5m2_tENS5_IJlSB_lEEESH_SI_NS4_8TiledMMAINS4_8MMA_AtomIJNS4_10MMA_TraitsINS4_19SM100_MMA_F8F6F4_SSEJSH_SH_fSE_SE_NS4_17integral_constantINS4_4UMMA5MajorELSP_0EEESQ_NSN_INSO_7ScaleInELSR_0EEESS_EEEEEENS4_6LayoutISC_NS5_IJNSA_ILi0EEESW_SW_EEEEENS5_IJNS4_10UnderscoreESZ_SZ_EEEEENS4_13SM90_TMA_LOADENS4_14ComposedLayoutINS4_7SwizzleILi3ELi4ELi3EEENS4_18smem_ptr_flag_bitsILi8EEENSV_INS5_IJNSA_ILi8EEESF_EEENS5_IJSF_SB_EEEEEEEvNS4_8identityES12_S1C_vS1D_EENS_8epilogue10collective18CollectiveEpilogueINS1F_23Sm100TmaWarpSpecializedILi1ELi1ELi32ELb0ELb0EEEJSG_NS5_IJNSV_ISE_SB_EES1K_EEESH_SI_SH_SI_NS1F_6fusion15FusionCallbacksIS1J_NS1M_17LinearCombinationISH_fSH_fLNS_15FloatRoundStyleE2EEESG_S1L_JEEENS4_5SM1004TMEM4LOAD26SM100_TMEM_LOAD_16dp32b32xES12_NS13_INS14_ILi2ELi4ELi3EEES17_NSV_INS5_IJS18_SE_EEENS5_IJSE_SB_EEEEEEENS4_39AutoVectorizingCopyWithAssumedAlignmentILi128EEENS4_14SM90_TMA_STOREES20_S22_S22_EEEvvEEEEvNT_6ParamsE --------------------------
	.section	.nv.shared._ZN7cutlass13device_kernelINS_4gemm6kernel13GemmUniversalIN4cute5tupleIJiiiiEEENS1_10collective13CollectiveMmaINS1_35MainloopSm100TmaUmmaWarpSpecializedILi4ELi2ELi4ENS5_IJNS4_1CILi1EEESB_SB_EEEEENS5_IJNSA_ILi64EEESE_NSA_ILi128EEEEEENS_12float_e5m2_tENS5_IJlSB_lEEESH_SI_NS4_8TiledMMAINS4_8MMA_AtomIJNS4_10MMA_TraitsINS4_19SM100_MMA_F8F6F4_SSEJSH_SH_fSE_SE_NS4_17integral_constantINS4_4UMMA5MajorELSP_0EEESQ_NSN_INSO_7ScaleInELSR_0EEESS_EEEEEENS4_6LayoutISC_NS5_IJNSA_ILi0EEESW_SW_EEEEENS5_IJNS4_10UnderscoreESZ_SZ_EEEEENS4_13SM90_TMA_LOADENS4_14ComposedLayoutINS4_7SwizzleILi3ELi4ELi3EEENS4_18smem_ptr_flag_bitsILi8EEENSV_INS5_IJNSA_ILi8EEESF_EEENS5_IJSF_SB_EEEEEEEvNS4_8identityES12_S1C_vS1D_EENS_8epilogue10collective18CollectiveEpilogueINS1F_23Sm100TmaWarpSpecializedILi1ELi1ELi32ELb0ELb0EEEJSG_NS5_IJNSV_ISE_SB_EES1K_EEESH_SI_SH_SI_NS1F_6fusion15FusionCallbacksIS1J_NS1M_17LinearCombinationISH_fSH_fLNS_15FloatRoundStyleE2EEESG_S1L_JEEENS4_5SM1004TMEM4LOAD26SM100_TMEM_LOAD_16dp32b32xES12_NS13_INS14_ILi2ELi4ELi3EEES17_NSV_INS5_IJS18_SE_EEENS5_IJSE_SB_EEEEEEENS4_39AutoVectorizingCopyWithAssumedAlignmentILi128EEENS4_14SM90_TMA_STOREES20_S22_S22_EEEvvEEEEvNT_6ParamsE,"aw",@nobits
	.sectionflags	@""
	.align	16
	.zero		1024


//--------------------- .nv.shared.reserved.0     --------------------------
	.section	.nv.shared.reserved.0,"aw",@nobits
	.weak		__nv_reservedSMEM_offset_0_alias
	.size		__nv_reservedSMEM_offset_0_alias, 0, 64
	.other		__nv_reservedSMEM_offset_0_alias,@"STO_CUDA_RESERVED_SHARED STV_DEFAULT"
__nv_reservedSMEM_offset_0_alias:
	.zero		0
.nv.shared.reserved.0:
	.zero		64
	.weak		__nv_reservedSMEM_tcgen05_partition
	.type		__nv_reservedSMEM_tcgen05_partition,@object
	.size		__nv_reservedSMEM_tcgen05_partition,(.L_0 - __nv_reservedSMEM_tcgen05_partition)
__nv_reservedSMEM_tcgen05_partition:
	.zero		32
.L_0:


//--------------------- .nv.global                --------------------------
	.section	.nv.global,"aw",@nobits
.nv.global:
	.type		_ZN39_INTERNAL_d823514b_4_k_cu_b80dd7d8_82054cute1_E,@object
	.size		_ZN39_INTERNAL_d823514b_4_k_cu_b80dd7d8_82054cute1_E,(_ZN39_INTERNAL_d823514b_4_k_cu_b80dd7d8_82054cuda3std3__45__cpo6cbeginE - _ZN39_INTERNAL_d823514b_4_k_cu_b80dd7d8_82054cute1_E)
_ZN39_INTERNAL_d823514b_4_k_cu_b80dd7d8_82054cute1_E:
	.zero		1
	.type		_ZN39_INTERNAL_d823514b_4_k_cu_b80dd7d8_82054cuda3std3__45__cpo6cbeginE,@object
	.size		_ZN39_INTERNAL_d823514b_4_k_cu_b80dd7d8_82054cuda3std3__45__cpo6cbeginE,(_ZN39_INTERNAL_d823514b_4_k_cu_b80dd7d8_82054cuda3std3__48in_placeE - _ZN39_INTERNAL_d823514b_4_k_cu_b80dd7d8_82054cuda3std3__45__cpo6cbeginE)
_ZN39_INTERNAL_d823514b_4_k_cu_b80dd7d8_82054cuda3std3__45__cpo6cbeginE:
	.zero		1
	.type		_ZN39_INTERNAL_d823514b_4_k_cu_b80dd7d8_82054cuda3std3__48in_placeE,@object
	.size		_ZN39_INTERNAL_d823514b_4_k_cu_b80dd7d8_82054cuda3std3__48in_placeE,(_ZN39_INTERNAL_d823514b_4_k_cu_b80dd7d8_82054cuda3std6ranges3__45__cpo9iter_moveE - _ZN39_INTERNAL_d823514b_4_k_cu_b80dd7d8_82054cuda3std3__48in_placeE)
_ZN39_INTERNAL_d823514b_4_k_cu_b80dd7d8_82054cuda3std3__48in_placeE:
	.zero		1
	.type		_ZN39_INTERNAL_d823514b_4_k_cu_b80dd7d8_82054cuda3std6ranges3__45__cpo9iter_moveE,@object
	.size		_ZN39_INTERNAL_d823514b_4_k_cu_b80dd7d8_82054cuda3std6ranges3__45__cpo9iter_moveE,(_ZN39_INTERNAL_d823514b_4_k_cu_b80dd7d8_82054cuda3std3__45__cpo5beginE - _ZN39_INTERNAL_d823514b_4_k_cu_b80dd7d8_82054cuda3std6ranges3__45__cpo9iter_moveE)
_ZN39_INTERNAL_d823514b_4_k_cu_b80dd7d8_82054cuda3std6ranges3__45__cpo9iter_moveE:
	.zero		1
	.type		_ZN39_INTERNAL_d823514b_4_k_cu_b80dd7d8_82054cuda3std3__45__cpo5beginE,@object
	.size		_ZN39_INTERNAL_d823514b_4_k_cu_b80dd7d8_82054cuda3std3__45__cpo5beginE,(_ZN39_INTERNAL_d823514b_4_k_cu_b80dd7d8_82054cuda3std3__441_GLOBAL__N__d823514b_4_k_cu_b80dd7d8_82056ignoreE - _ZN39_INTERNAL_d823514b_4_k_cu_b80dd7d8_82054cuda3std3__45__cpo5beginE)
_ZN39_INTERNAL_d823514b_4_k_cu_b80dd7d8_82054cuda3std3__45__cpo5beginE:
	.zero		1
	.type		_ZN39_INTERNAL_d823514b_4_k_cu_b80dd7d8_82054cuda3std3__441_GLOBAL__N__d823514b_4_k_cu_b80dd7d8_82056ignoreE,@object
	.size		_ZN39_INTERNAL_d823514b_4_k_cu_b80dd7d8_82054cuda3std3__441_GLOBAL__N__d823514b_4_k_cu_b80dd7d8_82056ignoreE,(_ZN39_INTERNAL_d823514b_4_k_cu_b80dd7d8_82054cute7productE - _ZN39_INTERNAL_d823514b_4_k_cu_b80dd7d8_82054cuda3std3__441_GLOBAL__N__d823514b_4_k_cu_b80dd7d8_82056ignoreE)
_ZN39_INTERNAL_d823514b_4_k_cu_b80dd7d8_82054cuda3std3__441_GLOBAL__N__d823514b_4_k_cu_b80dd7d8_82056ignoreE:
	.zero		1
	.type		_ZN39_INTERNAL_d823514b_4_k_cu_b80dd7d8_82054cute7productE,@object
	.size		_ZN39_INTERNAL_d823514b_4_k_cu_b80dd7d8_82054cute7productE,(_ZN39_INTERNAL_d823514b_4_k_cu_b80dd7d8_82054cuda3std3__45__cpo3endE - _ZN39_INTERNAL_d823514b_4_k_cu_b80dd7d8_82054cute7productE)
_ZN39_INTERNAL_d823514b_4_k_cu_b80dd7d8_82054cute7productE:
	.zero		1
	.type		_ZN39_INTERNAL_d823514b_4_k_cu_b80dd7d8_82054cuda3std3__45__cpo3endE,@object
	.size		_ZN39_INTERNAL_d823514b_4_k_cu_b80dd7d8_82054cuda3std3__45__cpo3endE,(_ZN39_INTERNAL_d823514b_4_k_cu_b80dd7d8_82054cuda3std3__419piecewise_constructE - _ZN39_INTERNAL_d823514b_4_k_cu_b80dd7d8_82054cuda3std3__45__cpo3endE)
_ZN39_INTERNAL_d823514b_4_k_cu_b80dd7d8_82054cuda3std3__45__cpo3endE:
	.zero		1
	.type		_ZN39_INTERNAL_d823514b_4_k_cu_b80dd7d8_82054cuda3std3__419piecewise_constructE,@object
	.size		_ZN39_INTERNAL_d823514b_4_k_cu_b80dd7d8_82054cuda3std3__419piecewise_constructE,(_ZN39_INTERNAL_d823514b_4_k_cu_b80dd7d8_82054cuda3std3__45__cpo4cendE - _ZN39_INTERNAL_d823514b_4_k_cu_b80dd7d8_82054cuda3std3__419piecewise_constructE)
_ZN39_INTERNAL_d823514b_4_k_cu_b80dd7d8_82054cuda3std3__419piecewise_constructE:
	.zero		1
	.type		_ZN39_INTERNAL_d823514b_4_k_cu_b80dd7d8_82054cuda3std3__45__cpo4cendE,@object
	.size		_ZN39_INTERNAL_d823514b_4_k_cu_b80dd7d8_82054cuda3std3__45__cpo4cendE,(_ZN39_INTERNAL_d823514b_4_k_cu_b80dd7d8_82054cuda3std6ranges3__45__cpo4swapE - _ZN39_INTERNAL_d823514b_4_k_cu_b80dd7d8_82054cuda3std3__45__cpo4cendE)
_ZN39_INTERNAL_d823514b_4_k_cu_b80dd7d8_82054cuda3std3__45__cpo4cendE:
	.zero		1
	.type		_ZN39_INTERNAL_d823514b_4_k_cu_b80dd7d8_82054cuda3std6ranges3__45__cpo4swapE,@object
	.size		_ZN39_INTERNAL_d823514b_4_k_cu_b80dd7d8_82054cuda3std6ranges3__45__cpo4swapE,(.L_10 - _ZN39_INTERNAL_d823514b_4_k_cu_b80dd7d8_82054cuda3std6ranges3__45__cpo4swapE)
_ZN39_INTERNAL_d823514b_4_k_cu_b80dd7d8_82054cuda3std6ranges3__45__cpo4swapE:
	.zero		1
.L_10:


//--------------------- .nv.constant0._ZN7cutlass13device_kernelINS_4gemm6kernel13GemmUniversalIN4cute5tupleIJiiiiEEENS1_10collective13CollectiveMmaINS1_35MainloopSm100TmaUmmaWarpSpecializedILi4ELi2ELi4ENS5_IJNS4_1CILi1EEESB_SB_EEEEENS5_IJNSA_ILi64EEESE_NSA_ILi128EEEEEENS_12float_e5m2_tENS5_IJlSB_lEEESH_SI_NS4_8TiledMMAINS4_8MMA_AtomIJNS4_10MMA_TraitsINS4_19SM100_MMA_F8F6F4_SSEJSH_SH_fSE_SE_NS4_17integral_constantINS4_4UMMA5MajorELSP_0EEESQ_NSN_INSO_7ScaleInELSR_0EEESS_EEEEEENS4_6LayoutISC_NS5_IJNSA_ILi0EEESW_SW_EEEEENS5_IJNS4_10UnderscoreESZ_SZ_EEEEENS4_13SM90_TMA_LOADENS4_14ComposedLayoutINS4_7SwizzleILi3ELi4ELi3EEENS4_18smem_ptr_flag_bitsILi8EEENSV_INS5_IJNSA_ILi8EEESF_EEENS5_IJSF_SB_EEEEEEEvNS4_8identityES12_S1C_vS1D_EENS_8epilogue10collective18CollectiveEpilogueINS1F_23Sm100TmaWarpSpecializedILi1ELi1ELi32ELb0ELb0EEEJSG_NS5_IJNSV_ISE_SB_EES1K_EEESH_SI_SH_SI_NS1F_6fusion15FusionCallbacksIS1J_NS1M_17LinearCombinationISH_fSH_fLNS_15FloatRoundStyleE2EEESG_S1L_JEEENS4_5SM1004TMEM4LOAD26SM100_TMEM_LOAD_16dp32b32xES12_NS13_INS14_ILi2ELi4ELi3EEES17_NSV_INS5_IJS18_SE_EEENS5_IJSE_SB_EEEEEEENS4_39AutoVectorizingCopyWithAssumedAlignmentILi128EEENS4_14SM90_TMA_STOREES20_S22_S22_EEEvvEEEEvNT_6ParamsE --------------------------
	.section	.nv.constant0._ZN7cutlass13device_kernelINS_4gemm6kernel13GemmUniversalIN4cute5tupleIJiiiiEEENS1_10collective13CollectiveMmaINS1_35MainloopSm100TmaUmmaWarpSpecializedILi4ELi2ELi4ENS5_IJNS4_1CILi1EEESB_SB_EEEEENS5_IJNSA_ILi64EEESE_NSA_ILi128EEEEEENS_12float_e5m2_tENS5_IJlSB_lEEESH_SI_NS4_8TiledMMAINS4_8MMA_AtomIJNS4_10MMA_TraitsINS4_19SM100_MMA_F8F6F4_SSEJSH_SH_fSE_SE_NS4_17integral_constantINS4_4UMMA5MajorELSP_0EEESQ_NSN_INSO_7ScaleInELSR_0EEESS_EEEEEENS4_6LayoutISC_NS5_IJNSA_ILi0EEESW_SW_EEEEENS5_IJNS4_10UnderscoreESZ_SZ_EEEEENS4_13SM90_TMA_LOADENS4_14ComposedLayoutINS4_7SwizzleILi3ELi4ELi3EEENS4_18smem_ptr_flag_bitsILi8EEENSV_INS5_IJNSA_ILi8EEESF_EEENS5_IJSF_SB_EEEEEEEvNS4_8identityES12_S1C_vS1D_EENS_8epilogue10collective18CollectiveEpilogueINS1F_23Sm100TmaWarpSpecializedILi1ELi1ELi32ELb0ELb0EEEJSG_NS5_IJNSV_ISE_SB_EES1K_EEESH_SI_SH_SI_NS1F_6fusion15FusionCallbacksIS1J_NS1M_17LinearCombinationISH_fSH_fLNS_15FloatRoundStyleE2EEESG_S1L_JEEENS4_5SM1004TMEM4LOAD26SM100_TMEM_LOAD_16dp32b32xES12_NS13_INS14_ILi2ELi4ELi3EEES17_NSV_INS5_IJS18_SE_EEENS5_IJSE_SB_EEEEEEENS4_39AutoVectorizingCopyWithAssumedAlignmentILi128EEENS4_14SM90_TMA_STOREES20_S22_S22_EEEvvEEEEvNT_6ParamsE,"a",@progbits
	.sectionflags	@""
	.align	4
.nv.constant0._ZN7cutlass13device_kernelINS_4gemm6kernel13GemmUniversalIN4cute5tupleIJiiiiEEENS1_10collective13CollectiveMmaINS1_35MainloopSm100TmaUmmaWarpSpecializedILi4ELi2ELi4ENS5_IJNS4_1CILi1EEESB_SB_EEEEENS5_IJNSA_ILi64EEESE_NSA_ILi128EEEEEENS_12float_e5m2_tENS5_IJlSB_lEEESH_SI_NS4_8TiledMMAINS4_8MMA_AtomIJNS4_10MMA_TraitsINS4_19SM100_MMA_F8F6F4_SSEJSH_SH_fSE_SE_NS4_17integral_constantINS4_4UMMA5MajorELSP_0EEESQ_NSN_INSO_7ScaleInELSR_0EEESS_EEEEEENS4_6LayoutISC_NS5_IJNSA_ILi0EEESW_SW_EEEEENS5_IJNS4_10UnderscoreESZ_SZ_EEEEENS4_13SM90_TMA_LOADENS4_14ComposedLayoutINS4_7SwizzleILi3ELi4ELi3EEENS4_18smem_ptr_flag_bitsILi8EEENSV_INS5_IJNSA_ILi8EEESF_EEENS5_IJSF_SB_EEEEEEEvNS4_8identityES12_S1C_vS1D_EENS_8epilogue10collective18CollectiveEpilogueINS1F_23Sm100TmaWarpSpecializedILi1ELi1ELi32ELb0ELb0EEEJSG_NS5_IJNSV_ISE_SB_EES1K_EEESH_SI_SH_SI_NS1F_6fusion15FusionCallbacksIS1J_NS1M_17LinearCombinationISH_fSH_fLNS_15FloatRoundStyleE2EEESG_S1L_JEEENS4_5SM1004TMEM4LOAD26SM100_TMEM_LOAD_16dp32b32xES12_NS13_INS14_ILi2ELi4ELi3EEES17_NSV_INS5_IJS18_SE_EEENS5_IJSE_SB_EEEEEEENS4_39AutoVectorizingCopyWithAssumedAlignmentILi128EEENS4_14SM90_TMA_STOREES20_S22_S22_EEEvvEEEEvNT_6ParamsE:
	.zero		2944


//--------------------- SYMBOLS --------------------------

	.type		.nv.reservedSmem.offset0,@object
	.size		.nv.reservedSmem.offset0,0x4
	.type		.nv.reservedSmem.cap,@object
	.size		.nv.reservedSmem.cap,0x4
	.type		__assertfail,@function
